	.target	sm_80

	.elftype	@"ET_EXEC"


//--------------------- .note.nv.tkinfo           --------------------------
	.section	.note.nv.tkinfo,"",@"SHT_NOTE"
	.sectionflags	@"SHF_NOTE_NV_TKINFO"
	.tkinfo
        /*0018*/ 	.word	0x00000002
        /*0030*/ 	.string	""
        /*0030*/ 	.string	"ptxas"
        /*0030*/ 	.string	"Cuda compilation tools, release 13.0, V13.0.88"
        /*0030*/ 	.string	"Build cuda_13.0.r13.0/compiler.36424714_0"
        /*0030*/ 	.string	"-v  -suppress-debug-info  -lineinfo  -arch sm_80 "



//--------------------- .note.nv.cuinfo           --------------------------
	.section	.note.nv.cuinfo,"",@"SHT_NOTE"
	.sectionflags	@"SHF_NOTE_NV_CUINFO"
        /*0018*/ 	.short	0x0002
        /*001a*/ 	.short	0x0050
        /*001c*/ 	.short	0x0082
	.zero		2


//--------------------- .nv.info                  --------------------------
	.section	.nv.info,"",@"SHT_CUDA_INFO"
	.align	4


	//----- nvinfo : EIATTR_REGCOUNT
	.align		4
        /*0000*/ 	.byte	0x04, 0x2f
        /*0002*/ 	.short	(.L_1 - .L_0)
	.align		4
.L_0:
        /*0004*/ 	.word	index@(matmul_kernel)
        /*0008*/ 	.word	0x00000080


	//----- nvinfo : EIATTR_FRAME_SIZE
	.align		4
.L_1:
        /*000c*/ 	.byte	0x04, 0x11
        /*000e*/ 	.short	(.L_3 - .L_2)
	.align		4
.L_2:
        /*0010*/ 	.word	index@(matmul_kernel)
        /*0014*/ 	.word	0x00000150


	//----- nvinfo : EIATTR_MIN_STACK_SIZE
	.align		4
.L_3:
        /*0018*/ 	.byte	0x04, 0x12
        /*001a*/ 	.short	(.L_5 - .L_4)
	.align		4
.L_4:
        /*001c*/ 	.word	index@(matmul_kernel)
        /*0020*/ 	.word	0x00000150
.L_5:


//--------------------- .nv.info.matmul_kernel    --------------------------
	.section	.nv.info.matmul_kernel,"",@"SHT_CUDA_INFO"
	.sectionflags	@""
	.align	4


	//----- nvinfo : EIATTR_CUDA_API_VERSION
	.align		4
        /*0000*/ 	.byte	0x04, 0x37
        /*0002*/ 	.short	(.L_7 - .L_6)
.L_6:
        /*0004*/ 	.word	0x00000082


	//----- nvinfo : EIATTR_SW2861232_WAR
	.align		4
.L_7:
        /*0008*/ 	.byte	0x01, 0x35
	.zero		2


	//----- nvinfo : EIATTR_PARAM_CBANK
	.align		4
        /*000c*/ 	.byte	0x04, 0x0a
        /*000e*/ 	.short	(.L_9 - .L_8)
	.align		4
.L_8:
        /*0010*/ 	.word	index@(.nv.constant0.matmul_kernel)
        /*0014*/ 	.short	0x0160
        /*0016*/ 	.short	0x0050


	//----- nvinfo : EIATTR_CBANK_PARAM_SIZE
	.align		4
.L_9:
        /*0018*/ 	.byte	0x03, 0x19
        /*001a*/ 	.short	0x0050


	//----- nvinfo : EIATTR_KPARAM_INFO
	.align		4
        /*001c*/ 	.byte	0x04, 0x17
        /*001e*/ 	.short	(.L_11 - .L_10)
.L_10:
        /*0020*/ 	.word	0x00000000
        /*0024*/ 	.short	0x000d
        /*0026*/ 	.short	0x0048
        /*0028*/ 	.byte	0x00, 0xf4, 0x21, 0x00


	//----- nvinfo : EIATTR_KPARAM_INFO
	.align		4
.L_11:
        /*002c*/ 	.byte	0x04, 0x17
        /*002e*/ 	.short	(.L_13 - .L_12)
.L_12:
        /*0030*/ 	.word	0x00000000
        /*0034*/ 	.short	0x000c
        /*0036*/ 	.short	0x0040
        /*0038*/ 	.byte	0x00, 0xf4, 0x21, 0x00


	//----- nvinfo : EIATTR_KPARAM_INFO
	.align		4
.L_13:
        /*003c*/ 	.byte	0x04, 0x17
        /*003e*/ 	.short	(.L_15 - .L_14)
.L_14:
        /*0040*/ 	.word	0x00000000
        /*0044*/ 	.short	0x000b
        /*0046*/ 	.short	0x0038
        /*0048*/ 	.byte	0x00, 0xf0, 0x11, 0x00


	//----- nvinfo : EIATTR_KPARAM_INFO
	.align		4
.L_15:
        /*004c*/ 	.byte	0x04, 0x17
        /*004e*/ 	.short	(.L_17 - .L_16)
.L_16:
        /*0050*/ 	.word	0x00000000
        /*0054*/ 	.short	0x000a
        /*0056*/ 	.short	0x0034
        /*0058*/ 	.byte	0x00, 0xf0, 0x11, 0x00


	//----- nvinfo : EIATTR_KPARAM_INFO
	.align		4
.L_17:
        /*005c*/ 	.byte	0x04, 0x17
        /*005e*/ 	.short	(.L_19 - .L_18)
.L_18:
        /*0060*/ 	.word	0x00000000
        /*0064*/ 	.short	0x0009
        /*0066*/ 	.short	0x0030
        /*0068*/ 	.byte	0x00, 0xf0, 0x11, 0x00


	//----- nvinfo : EIATTR_KPARAM_INFO
	.align		4
.L_19:
        /*006c*/ 	.byte	0x04, 0x17
        /*006e*/ 	.short	(.L_21 - .L_20)
.L_20:
        /*0070*/ 	.word	0x00000000
        /*0074*/ 	.short	0x0008
        /*0076*/ 	.short	0x002c
        /*0078*/ 	.byte	0x00, 0xf0, 0x11, 0x00


	//----- nvinfo : EIATTR_KPARAM_INFO
	.align		4
.L_21:
        /*007c*/ 	.byte	0x04, 0x17
        /*007e*/ 	.short	(.L_23 - .L_22)
.L_22:
        /*0080*/ 	.word	0x00000000
        /*0084*/ 	.short	0x0007
        /*0086*/ 	.short	0x0028
        /*0088*/ 	.byte	0x00, 0xf0, 0x11, 0x00


	//----- nvinfo : EIATTR_KPARAM_INFO
	.align		4
.L_23:
        /*008c*/ 	.byte	0x04, 0x17
        /*008e*/ 	.short	(.L_25 - .L_24)
.L_24:
        /*0090*/ 	.word	0x00000000
        /*0094*/ 	.short	0x0006
        /*0096*/ 	.short	0x0024
        /*0098*/ 	.byte	0x00, 0xf0, 0x11, 0x00


	//----- nvinfo : EIATTR_KPARAM_INFO
	.align		4
.L_25:
        /*009c*/ 	.byte	0x04, 0x17
        /*009e*/ 	.short	(.L_27 - .L_26)
.L_26:
        /*00a0*/ 	.word	0x00000000
        /*00a4*/ 	.short	0x0005
        /*00a6*/ 	.short	0x0020
        /*00a8*/ 	.byte	0x00, 0xf0, 0x11, 0x00


	//----- nvinfo : EIATTR_KPARAM_INFO
	.align		4
.L_27:
        /*00ac*/ 	.byte	0x04, 0x17
        /*00ae*/ 	.short	(.L_29 - .L_28)
.L_28:
        /*00b0*/ 	.word	0x00000000
        /*00b4*/ 	.short	0x0004
        /*00b6*/ 	.short	0x001c
        /*00b8*/ 	.byte	0x00, 0xf0, 0x11, 0x00


	//----- nvinfo : EIATTR_KPARAM_INFO
	.align		4
.L_29:
        /*00bc*/ 	.byte	0x04, 0x17
        /*00be*/ 	.short	(.L_31 - .L_30)
.L_30:
        /*00c0*/ 	.word	0x00000000
        /*00c4*/ 	.short	0x0003
        /*00c6*/ 	.short	0x0018
        /*00c8*/ 	.byte	0x00, 0xf0, 0x11, 0x00


	//----- nvinfo : EIATTR_KPARAM_INFO
	.align		4
.L_31:
        /*00cc*/ 	.byte	0x04, 0x17
        /*00ce*/ 	.short	(.L_33 - .L_32)
.L_32:
        /*00d0*/ 	.word	0x00000000
        /*00d4*/ 	.short	0x0002
        /*00d6*/ 	.short	0x0010
        /*00d8*/ 	.byte	0x00, 0xf4, 0x21, 0x00


	//----- nvinfo : EIATTR_KPARAM_INFO
	.align		4
.L_33:
        /*00dc*/ 	.byte	0x04, 0x17
        /*00de*/ 	.short	(.L_35 - .L_34)
.L_34:
        /*00e0*/ 	.word	0x00000000
        /*00e4*/ 	.short	0x0001
        /*00e6*/ 	.short	0x0008
        /*00e8*/ 	.byte	0x00, 0xf4, 0x21, 0x00


	//----- nvinfo : EIATTR_KPARAM_INFO
	.align		4
.L_35:
        /*00ec*/ 	.byte	0x04, 0x17
        /*00ee*/ 	.short	(.L_37 - .L_36)
.L_36:
        /*00f0*/ 	.word	0x00000000
        /*00f4*/ 	.short	0x0000
        /*00f6*/ 	.short	0x0000
        /*00f8*/ 	.byte	0x00, 0xf4, 0x21, 0x00


	//----- nvinfo : EIATTR_MAXREG_COUNT
	.align		4
.L_37:
        /*00fc*/ 	.byte	0x03, 0x1b
        /*00fe*/ 	.short	0x0080


	//----- nvinfo : EIATTR_NUM_BARRIERS
	.align		4
        /*0100*/ 	.byte	0x02, 0x4c
        /*0102*/ 	.byte	0x01
	.zero		1


	//----- nvinfo : EIATTR_ANNOTATIONS
	.align		4
        /*0104*/ 	.byte	0x04, 0x55
        /*0106*/ 	.short	(.L_39 - .L_38)


	//   ....[0]....
.L_38:
        /*0108*/ 	.word	0x00000001
        /*010c*/ 	.byte	0x50, 0x05, 0x00, 0x00, 0x01, 0x00, 0x00, 0x00, 0x70, 0x05, 0x00, 0x00, 0x01, 0x00, 0x00, 0x00
        /* <DEDUP_REMOVED lines=75> */
        /*05cc*/ 	.byte	0x60, 0x4c, 0x00, 0x00


	//----- nvinfo : EIATTR_MERCURY_ISA_VERSION
	.align		4
.L_39:
        /*05d0*/ 	.byte	0x03, 0x5f
        /*05d2*/ 	.short	0x0000


	//----- nvinfo : EIATTR_EXIT_INSTR_OFFSETS
	.align		4
        /*05d4*/ 	.byte	0x04, 0x1c
        /*05d6*/ 	.short	(.L_41 - .L_40)


	//   ....[0]....
.L_40:
        /*05d8*/ 	.word	0x000069a0


	//   ....[1]....
        /*05dc*/ 	.word	0x000069d0


	//----- nvinfo : EIATTR_REQNTID
	.align		4
.L_41:
        /*05e0*/ 	.byte	0x04, 0x10
        /*05e2*/ 	.short	(.L_43 - .L_42)
.L_42:
        /*05e4*/ 	.word	0x00000200
        /*05e8*/ 	.word	0x00000001
        /*05ec*/ 	.word	0x00000001
.L_43:


//--------------------- .nv.callgraph             --------------------------
	.section	.nv.callgraph,"",@"SHT_CUDA_CALLGRAPH"
	.align	4
	.sectionentsize	8
	.align		4
        /*0000*/ 	.word	0x00000000
	.align		4
        /*0004*/ 	.word	0xffffffff
	.align		4
        /*0008*/ 	.word	0x00000000
	.align		4
        /*000c*/ 	.word	0xfffffffe
	.align		4
        /*0010*/ 	.word	0x00000000
	.align		4
        /*0014*/ 	.word	0xfffffffd
	.align		4
        /*0018*/ 	.word	0x00000000
	.align		4
        /*001c*/ 	.word	0xfffffffc


//--------------------- .nv.rel.action            --------------------------
	.section	.nv.rel.action,"",@"SHT_CUDA_RELOCINFO"
	.align	8
	.sectionentsize	8
        /*0000*/ 	.byte	0x73, 0x00, 0x00, 0x00, 0x00, 0x00, 0x00, 0x00, 0x00, 0x00, 0x00, 0x11, 0x25, 0x00, 0x05, 0x36


//--------------------- .nv.constant0.matmul_kernel --------------------------
	.section	.nv.constant0.matmul_kernel,"a",@progbits
	.sectionflags	@""
	.align	4
.nv.constant0.matmul_kernel:
	.zero		432


//--------------------- .text.matmul_kernel       --------------------------
	.section	.text.matmul_kernel,"ax",@progbits
	.sectioninfo	@"SHI_REGISTERS=128"
	.align	128
        .global         matmul_kernel
        .type           matmul_kernel,@function
        .size           matmul_kernel,(.L_x_5 - matmul_kernel)
        .other          matmul_kernel,@"STO_CUDA_ENTRY STV_DEFAULT"
matmul_kernel:
.text.matmul_kernel:
[----:B------:R-:W-:-:S03]  /*0000*/  IMAD.MOV.U32 R1, RZ, RZ, c[0x0][0x28] ;  /* 0x00000a00ff017624 */ /* 0x000fc600078e00ff */
[----:B------:R-:W-:Y:S01]  /*0010*/  IMAD.MOV.U32 R0, RZ, RZ, c[0x0][0x17c] ;  /* 0x00005f00ff007624 */ /* 0x000fe200078e00ff */
[----:B------:R-:W0:Y:S01]  /*0020*/  S2R R5, SR_CTAID.X ;  /* 0x0000000000057919 */ /* 0x000e220000002500 */
[----:B------:R-:W-:Y:S01]  /*0030*/  IADD3 R1, R1, -0x150, RZ ;  /* 0xfffffeb001017810 */ /* 0x000fe20007ffe0ff */
[----:B------:R-:W-:Y:S02]  /*0040*/  ULDC UR4, c[0x0][0x180] ;  /* 0x0000600000047ab9 */ /* 0x000fe40000000800 */
[----:B------:R-:W-:Y:S01]  /*0050*/  IADD3 R0, R0, 0x1ff, RZ ;  /* 0x000001ff00007810 */ /* 0x000fe20007ffe0ff */
[----:B------:R-:W1:Y:S01]  /*0060*/  S2R R39, SR_TID.X ;  /* 0x0000000000277919 */ /* 0x000e620000002100 */
[----:B------:R-:W-:Y:S02]  /*0070*/  ULDC.64 UR6, c[0x0][0x118] ;  /* 0x0000460000067ab9 */ /* 0x000fe40000000a00 */
[----:B------:R-:W-:-:S04]  /*0080*/  SHF.R.S32.HI R3, RZ, 0x1f, R0 ;  /* 0x0000001fff037819 */ /* 0x000fc80000011400 */
[----:B------:R-:W-:-:S04]  /*0090*/  LEA.HI R3, R3, R0, RZ, 0x9 ;  /* 0x0000000003037211 */ /* 0x000fc800078f48ff */
[----:B------:R-:W-:-:S05]  /*00a0*/  SHF.R.S32.HI R3, RZ, 0x9, R3 ;  /* 0x00000009ff037819 */ /* 0x000fca0000011403 */
[----:B------:R-:W-:Y:S01]  /*00b0*/  IMAD.SHL.U32 R4, R3, 0x8, RZ ;  /* 0x0000000803047824 */ /* 0x000fe200078e00ff */
[----:B0-----:R-:W-:-:S04]  /*00c0*/  IABS R8, R5 ;  /* 0x0000000500087213 */ /* 0x001fc80000000000 */
[-C--:B------:R-:W-:Y:S02]  /*00d0*/  IABS R7, R4.reuse ;  /* 0x0000000400077213 */ /* 0x080fe40000000000 */
[----:B------:R-:W-:Y:S02]  /*00e0*/  IABS R10, R4 ;  /* 0x00000004000a7213 */ /* 0x000fe40000000000 */
[----:B------:R-:W0:Y:S08]  /*00f0*/  I2F.RP R0, R7 ;  /* 0x0000000700007306 */ /* 0x000e300000209400 */
[----:B0-----:R-:W0:Y:S02]  /*0100*/  MUFU.RCP R0, R0 ;  /* 0x0000000000007308 */ /* 0x001e240000001000 */
[----:B0-----:R-:W-:Y:S01]  /*0110*/  IADD3 R2, R0, 0xffffffe, RZ ;  /* 0x0ffffffe00027810 */ /* 0x001fe20007ffe0ff */
[----:B------:R-:W-:-:S05]  /*0120*/  IMAD.MOV R0, RZ, RZ, -R10 ;  /* 0x000000ffff007224 */ /* 0x000fca00078e0a0a */
[----:B------:R0:W2:Y:S02]  /*0130*/  F2I.FTZ.U32.TRUNC.NTZ R3, R2 ;  /* 0x0000000200037305 */ /* 0x0000a4000021f000 */
[----:B0-----:R-:W-:Y:S02]  /*0140*/  IMAD.MOV.U32 R2, RZ, RZ, RZ ;  /* 0x000000ffff027224 */ /* 0x001fe400078e00ff */
[----:B--2---:R-:W-:-:S04]  /*0150*/  IMAD.MOV R6, RZ, RZ, -R3 ;  /* 0x000000ffff067224 */ /* 0x004fc800078e0a03 */
[----:B------:R-:W-:Y:S02]  /*0160*/  IMAD R9, R6, R7, RZ ;  /* 0x0000000706097224 */ /* 0x000fe400078e02ff */
[----:B------:R-:W-:Y:S02]  /*0170*/  IMAD.MOV.U32 R6, RZ, RZ, R8 ;  /* 0x000000ffff067224 */ /* 0x000fe400078e0008 */
[----:B------:R-:W-:-:S06]  /*0180*/  IMAD.HI.U32 R3, R3, R9, R2 ;  /* 0x0000000903037227 */ /* 0x000fcc00078e0002 */
[----:B------:R-:W-:-:S04]  /*0190*/  IMAD.HI.U32 R3, R3, R6, RZ ;  /* 0x0000000603037227 */ /* 0x000fc800078e00ff */
[----:B------:R-:W-:-:S05]  /*01a0*/  IMAD R0, R3, R0, R6 ;  /* 0x0000000003007224 */ /* 0x000fca00078e0206 */
[----:B------:R-:W-:-:S13]  /*01b0*/  ISETP.GT.U32.AND P1, PT, R7, R0, PT ;  /* 0x000000000700720c */ /* 0x000fda0003f24070 */
[----:B------:R-:W-:Y:S01]  /*01c0*/  @!P1 IMAD.IADD R0, R0, 0x1, -R7 ;  /* 0x0000000100009824 */ /* 0x000fe200078e0a07 */
[----:B------:R-:W-:Y:S02]  /*01d0*/  @!P1 IADD3 R3, R3, 0x1, RZ ;  /* 0x0000000103039810 */ /* 0x000fe40007ffe0ff */
[----:B------:R-:W-:Y:S02]  /*01e0*/  ISETP.NE.AND P1, PT, R4, RZ, PT ;  /* 0x000000ff0400720c */ /* 0x000fe40003f25270 */
[----:B------:R-:W-:Y:S02]  /*01f0*/  ISETP.GE.U32.AND P0, PT, R0, R7, PT ;  /* 0x000000070000720c */ /* 0x000fe40003f06070 */
[----:B------:R-:W-:-:S04]  /*0200*/  LOP3.LUT R0, R5, R4, RZ, 0x3c, !PT ;  /* 0x0000000405007212 */ /* 0x000fc800078e3cff */
[----:B------:R-:W-:Y:S01]  /*0210*/  ISETP.GE.AND P2, PT, R0, RZ, PT ;  /* 0x000000ff0000720c */ /* 0x000fe20003f46270 */
[----:B------:R-:W-:-:S05]  /*0220*/  IMAD.MOV.U32 R0, RZ, RZ, c[0x0][0x178] ;  /* 0x00005e00ff007624 */ /* 0x000fca00078e00ff */
[----:B------:R-:W-:Y:S02]  /*0230*/  IADD3 R0, R0, 0x3f, RZ ;  /* 0x0000003f00007810 */ /* 0x000fe40007ffe0ff */
[----:B------:R-:W-:-:S05]  /*0240*/  @P0 IADD3 R3, R3, 0x1, RZ ;  /* 0x0000000103030810 */ /* 0x000fca0007ffe0ff */
[----:B------:R-:W-:Y:S01]  /*0250*/  IMAD.MOV.U32 R2, RZ, RZ, R3 ;  /* 0x000000ffff027224 */ /* 0x000fe200078e0003 */
[----:B------:R-:W-:-:S03]  /*0260*/  SHF.R.S32.HI R3, RZ, 0x1f, R0 ;  /* 0x0000001fff037819 */ /* 0x000fc60000011400 */
[----:B------:R-:W-:Y:S01]  /*0270*/  @!P2 IMAD.MOV R2, RZ, RZ, -R2 ;  /* 0x000000ffff02a224 */ /* 0x000fe200078e0a02 */
[----:B------:R-:W-:Y:S02]  /*0280*/  @!P1 LOP3.LUT R2, RZ, R4, RZ, 0x33, !PT ;  /* 0x00000004ff029212 */ /* 0x000fe400078e33ff */
[----:B------:R-:W-:-:S03]  /*0290*/  LEA.HI R3, R3, R0, RZ, 0x6 ;  /* 0x0000000003037211 */ /* 0x000fc600078f30ff */
[----:B------:R-:W-:Y:S02]  /*02a0*/  IMAD.SHL.U32 R6, R2, 0x8, RZ ;  /* 0x0000000802067824 */ /* 0x000fe400078e00ff */
[----:B------:R-:W-:-:S03]  /*02b0*/  IMAD.MOV R2, RZ, RZ, -R2 ;  /* 0x000000ffff027224 */ /* 0x000fc600078e0a02 */
[----:B------:R-:W-:Y:S01]  /*02c0*/  LEA.HI.SX32 R3, R3, -R6, 0x1a ;  /* 0x8000000603037211 */ /* 0x000fe200078fd2ff */
[----:B------:R-:W-:-:S03]  /*02d0*/  IMAD R4, R4, R2, R5 ;  /* 0x0000000204047224 */ /* 0x000fc600078e0205 */
[----:B------:R-:W-:Y:S02]  /*02e0*/  IMNMX R11, R3, 0x8, PT ;  /* 0x00000008030b7817 */ /* 0x000fe40003800200 */
[----:B------:R-:W-:Y:S02]  /*02f0*/  IABS R9, R4 ;  /* 0x0000000400097213 */ /* 0x000fe40000000000 */
[----:B------:R-:W-:-:S04]  /*0300*/  IABS R7, R11 ;  /* 0x0000000b00077213 */ /* 0x000fc80000000000 */
[----:B------:R-:W0:Y:S08]  /*0310*/  I2F.RP R0, R7 ;  /* 0x0000000700007306 */ /* 0x000e300000209400 */
[----:B0-----:R-:W0:Y:S02]  /*0320*/  MUFU.RCP R0, R0 ;  /* 0x0000000000007308 */ /* 0x001e240000001000 */
[----:B0-----:R-:W-:-:S06]  /*0330*/  IADD3 R3, R0, 0xffffffe, RZ ;  /* 0x0ffffffe00037810 */ /* 0x001fcc0007ffe0ff */
[----:B------:R-:W0:Y:S02]  /*0340*/  F2I.FTZ.U32.TRUNC.NTZ R3, R3 ;  /* 0x0000000300037305 */ /* 0x000e24000021f000 */
[----:B0-----:R-:W-:-:S04]  /*0350*/  IMAD.MOV R8, RZ, RZ, -R3 ;  /* 0x000000ffff087224 */ /* 0x001fc800078e0a03 */
[----:B------:R-:W-:Y:S01]  /*0360*/  IMAD.MOV.U32 R2, RZ, RZ, R8 ;  /* 0x000000ffff027224 */ /* 0x000fe200078e0008 */
[----:B------:R-:W-:-:S03]  /*0370*/  IABS R8, R11 ;  /* 0x0000000b00087213 */ /* 0x000fc60000000000 */
[----:B------:R-:W-:Y:S02]  /*0380*/  IMAD R5, R2, R7, RZ ;  /* 0x0000000702057224 */ /* 0x000fe400078e02ff */
[----:B------:R-:W-:Y:S02]  /*0390*/  IMAD.MOV.U32 R2, RZ, RZ, RZ ;  /* 0x000000ffff027224 */ /* 0x000fe400078e00ff */
[----:B------:R-:W-:Y:S02]  /*03a0*/  IMAD.MOV R0, RZ, RZ, -R8 ;  /* 0x000000ffff007224 */ /* 0x000fe400078e0a08 */
[----:B------:R-:W-:Y:S01]  /*03b0*/  IMAD.HI.U32 R2, R3, R5, R2 ;  /* 0x0000000503027227 */ /* 0x000fe200078e0002 */
[----:B-1----:R-:W-:-:S03]  /*03c0*/  LOP3.LUT R3, R39, 0x3f, RZ, 0xc0, !PT ;  /* 0x0000003f27037812 */ /* 0x002fc600078ec0ff */
[----:B------:R-:W-:Y:S02]  /*03d0*/  IMAD.MOV.U32 R8, RZ, RZ, c[0x0][0x180] ;  /* 0x00006000ff087624 */ /* 0x000fe400078e00ff */
[----:B------:R-:W-:-:S03]  /*03e0*/  IMAD.HI.U32 R2, R2, R9, RZ ;  /* 0x0000000902027227 */ /* 0x000fc600078e00ff */
[----:B------:R-:W-:Y:S01]  /*03f0*/  IADD3 R8, R8, 0x1f, RZ ;  /* 0x0000001f08087810 */ /* 0x000fe20007ffe0ff */
[----:B------:R-:W-:-:S05]  /*0400*/  IMAD R0, R2, R0, R9 ;  /* 0x0000000002007224 */ /* 0x000fca00078e0209 */
[----:B------:R-:W-:-:S13]  /*0410*/  ISETP.GT.U32.AND P1, PT, R7, R0, PT ;  /* 0x000000000700720c */ /* 0x000fda0003f24070 */
[----:B------:R-:W-:Y:S01]  /*0420*/  @!P1 IMAD.IADD R0, R0, 0x1, -R7 ;  /* 0x0000000100009824 */ /* 0x000fe200078e0a07 */
[----:B------:R-:W-:Y:S02]  /*0430*/  @!P1 IADD3 R2, R2, 0x1, RZ ;  /* 0x0000000102029810 */ /* 0x000fe40007ffe0ff */
[----:B------:R-:W-:Y:S02]  /*0440*/  ISETP.NE.AND P1, PT, R11, RZ, PT ;  /* 0x000000ff0b00720c */ /* 0x000fe40003f25270 */
[----:B------:R-:W-:Y:S02]  /*0450*/  ISETP.GE.U32.AND P0, PT, R0, R7, PT ;  /* 0x000000070000720c */ /* 0x000fe40003f06070 */
[----:B------:R-:W-:-:S04]  /*0460*/  LOP3.LUT R0, R4, R11, RZ, 0x3c, !PT ;  /* 0x0000000b04007212 */ /* 0x000fc800078e3cff */
[----:B------:R-:W-:-:S07]  /*0470*/  ISETP.GE.AND P2, PT, R0, RZ, PT ;  /* 0x000000ff0000720c */ /* 0x000fce0003f46270 */
[----:B------:R-:W-:Y:S02]  /*0480*/  @P0 IADD3 R2, R2, 0x1, RZ ;  /* 0x0000000102020810 */ /* 0x000fe40007ffe0ff */
[----:B------:R-:W-:-:S04]  /*0490*/  ISETP.GT.AND P0, PT, R8, 0x1f, PT ;  /* 0x0000001f0800780c */ /* 0x000fc80003f04270 */
[----:B------:R-:W-:Y:S01]  /*04a0*/  @!P2 IMAD.MOV R2, RZ, RZ, -R2 ;  /* 0x000000ffff02a224 */ /* 0x000fe200078e0a02 */
[----:B------:R-:W-:-:S05]  /*04b0*/  @!P1 LOP3.LUT R2, RZ, R11, RZ, 0x33, !PT ;  /* 0x0000000bff029212 */ /* 0x000fca00078e33ff */
[----:B------:R-:W-:Y:S02]  /*04c0*/  IMAD.MOV R0, RZ, RZ, -R2 ;  /* 0x000000ffff007224 */ /* 0x000fe400078e0a02 */
[----:B------:R-:W-:Y:S02]  /*04d0*/  IMAD.SHL.U32 R18, R2, 0x200, RZ ;  /* 0x0000020002127824 */ /* 0x000fe400078e00ff */
[----:B------:R-:W-:Y:S01]  /*04e0*/  IMAD R0, R11, R0, R4 ;  /* 0x000000000b007224 */ /* 0x000fe200078e0204 */
[----:B------:R-:W-:-:S03]  /*04f0*/  SHF.R.U32.HI R4, RZ, 0x6, R39 ;  /* 0x00000006ff047819 */ /* 0x000fc60000011627 */
[----:B------:R-:W-:Y:S01]  /*0500*/  IMAD.IADD R0, R6, 0x1, R0 ;  /* 0x0000000106007824 */ /* 0x000fe200078e0200 */
[----:B------:R-:W-:-:S03]  /*0510*/  SGXT.U32 R44, R4, 0x3 ;  /* 0x00000003042c781a */ /* 0x000fc60000000000 */
[----:B------:R-:W-:Y:S01]  /*0520*/  IMAD R48, R0, 0x40, R3 ;  /* 0x0000004000307824 */ /* 0x000fe200078e0203 */
[C---:B------:R-:W-:Y:S02]  /*0530*/  LOP3.LUT R45, R44.reuse, 0x8, RZ, 0xfc, !PT ;  /* 0x000000082c2d7812 */ /* 0x040fe400078efcff */
[C---:B------:R-:W-:Y:S02]  /*0540*/  LOP3.LUT R46, R44.reuse, 0x10, RZ, 0xfc, !PT ;  /* 0x000000102c2e7812 */ /* 0x040fe400078efcff */
[----:B------:R0:W-:Y:S01]  /*0550*/  STL [R1+0x80], R48 ;  /* 0x0000803001007387 */ /* 0x0001e20000100800 */
[----:B------:R-:W-:-:S03]  /*0560*/  LOP3.LUT R47, R44, 0x18, RZ, 0xfc, !PT ;  /* 0x000000182c2f7812 */ /* 0x000fc600078efcff */
[----:B------:R0:W-:Y:S01]  /*0570*/  STL [R1+0xc], R18 ;  /* 0x00000c1201007387 */ /* 0x0001e20000100800 */
[----:B------:R-:W-:Y:S05]  /*0580*/  @P0 BRA `(.L_x_0) ;  /* 0x0000015000000947 */ /* 0x000fea0003800000 */
[----:B------:R-:W-:Y:S01]  /*0590*/  IMAD.SHL.U32 R2, R39, 0x8, RZ ;  /* 0x0000000827027824 */ /* 0x000fe200078e00ff */
[----:B------:R-:W-:Y:S01]  /*05a0*/  SHF.R.U32.HI R0, RZ, 0x2, R39 ;  /* 0x00000002ff007819 */ /* 0x000fe20000011627 */
[----:B------:R-:W-:Y:S01]  /*05b0*/  CS2R R40, SRZ ;  /* 0x0000000000287805 */ /* 0x000fe2000001ff00 */
[----:B------:R-:W-:Y:S01]  /*05c0*/  CS2R R16, SRZ ;  /* 0x0000000000107805 */ /* 0x000fe2000001ff00 */
[----:B------:R-:W-:Y:S01]  /*05d0*/  CS2R R24, SRZ ;  /* 0x0000000000187805 */ /* 0x000fe2000001ff00 */
[----:B------:R1:W-:Y:S01]  /*05e0*/  STL [R1+0x84], R2 ;  /* 0x0000840201007387 */ /* 0x0003e20000100800 */
[----:B------:R-:W-:Y:S01]  /*05f0*/  CS2R R14, SRZ ;  /* 0x00000000000e7805 */ /* 0x000fe2000001ff00 */
[----:B------:R-:W-:Y:S01]  /*0600*/  CS2R R20, SRZ ;  /* 0x0000000000147805 */ /* 0x000fe2000001ff00 */
[----:B------:R-:W-:Y:S01]  /*0610*/  CS2R R12, SRZ ;  /* 0x00000000000c7805 */ /* 0x000fe2000001ff00 */
[----:B------:R2:W-:Y:S01]  /*0620*/  STL [R1+0x88], R0 ;  /* 0x0000880001007387 */ /* 0x0005e20000100800 */
[----:B------:R-:W-:Y:S01]  /*0630*/  CS2R R72, SRZ ;  /* 0x0000000000487805 */ /* 0x000fe2000001ff00 */
        /* <DEDUP_REMOVED lines=8> */
[----:B-1----:R-:W-:Y:S01]  /*06c0*/  CS2R R2, SRZ ;  /* 0x0000000000027805 */ /* 0x002fe2000001ff00 */
[----:B------:R-:W-:Y:S05]  /*06d0*/  BRA `(.L_x_1) ;  /* 0x0000455000007947 */ /* 0x000fea0003800000 */
.L_x_0:
[----:B------:R-:W-:Y:S01]  /*06e0*/  IABS R3, c[0x0][0x17c] ;  /* 0x00005f0000037a13 */ /* 0x000fe20000000000 */
[C---:B------:R-:W-:Y:S01]  /*06f0*/  IMAD.SHL.U32 R10, R39.reuse, 0x8, RZ ;  /* 0x00000008270a7824 */ /* 0x040fe200078e00ff */
[--C-:B------:R-:W-:Y:S01]  /*0700*/  SHF.R.U32.HI R4, RZ, 0x5, R39.reuse ;  /* 0x00000005ff047819 */ /* 0x100fe20000011627 */
[----:B------:R-:W-:Y:S01]  /*0710*/  IMAD.SHL.U32 R19, R39, 0x2, RZ ;  /* 0x0000000227137824 */ /* 0x000fe200078e00ff */
[----:B------:R-:W1:Y:S01]  /*0720*/  I2F.RP R0, R3 ;  /* 0x0000000300007306 */ /* 0x000e620000209400 */
[----:B------:R-:W-:Y:S01]  /*0730*/  IABS R42, R48 ;  /* 0x00000030002a7213 */ /* 0x000fe20000000000 */
[----:B------:R2:W-:Y:S01]  /*0740*/  STL [R1+0x84], R10 ;  /* 0x0000840a01007387 */ /* 0x0005e20000100800 */
[----:B------:R-:W-:Y:S01]  /*0750*/  SGXT.U32 R4, R4, 0x4 ;  /* 0x000000040404781a */ /* 0x000fe20000000000 */
[----:B------:R-:W-:Y:S01]  /*0760*/  IMAD R50, R47, c[0x0][0x188], RZ ;  /* 0x000062002f327a24 */ /* 0x000fe200078e02ff */
[----:B------:R-:W-:Y:S01]  /*0770*/  LOP3.LUT R117, RZ, c[0x0][0x17c], RZ, 0x33, !PT ;  /* 0x00005f00ff757a12 */ /* 0x000fe200078e33ff */
[----:B------:R-:W-:Y:S01]  /*0780*/  IMAD R51, R46, c[0x0][0x188], RZ ;  /* 0x000062002e337a24 */ /* 0x000fe200078e02ff */
[----:B------:R-:W-:Y:S01]  /*0790*/  LOP3.LUT R4, R18, R4, RZ, 0xfc, !PT ;  /* 0x0000000412047212 */ /* 0x000fe200078efcff */
[----:B------:R-:W-:Y:S01]  /*07a0*/  IMAD R80, R45, c[0x0][0x188], RZ ;  /* 0x000062002d507a24 */ /* 0x000fe200078e02ff */
[----:B------:R-:W-:Y:S01]  /*07b0*/  SHF.R.U32.HI R83, RZ, 0x2, R39 ;  /* 0x00000002ff537819 */ /* 0x000fe20000011627 */
[----:B------:R-:W-:Y:S01]  /*07c0*/  IMAD R49, R44, c[0x0][0x188], RZ ;  /* 0x000062002c317a24 */ /* 0x000fe200078e02ff */
[C---:B------:R-:W-:Y:S01]  /*07d0*/  LOP3.LUT R9, R4.reuse, 0x1f0, RZ, 0xfc, !PT ;  /* 0x000001f004097812 */ /* 0x040fe200078efcff */
[----:B------:R-:W-:Y:S01]  /*07e0*/  CS2R R44, SRZ ;  /* 0x00000000002c7805 */ /* 0x000fe2000001ff00 */
[C---:B------:R-:W-:Y:S01]  /*07f0*/  LOP3.LUT R14, R4.reuse, 0x1e0, RZ, 0xfc, !PT ;  /* 0x000001e0040e7812 */ /* 0x040fe200078efcff */
[----:B------:R-:W-:Y:S01]  /*0800*/  CS2R R46, SRZ ;  /* 0x00000000002e7805 */ /* 0x000fe2000001ff00 */
[----:B0-----:R-:W-:Y:S01]  /*0810*/  IABS R18, R9 ;  /* 0x0000000900127213 */ /* 0x001fe20000000000 */
[----:B-1----:R-:W0:Y:S01]  /*0820*/  MUFU.RCP R0, R0 ;  /* 0x0000000000007308 */ /* 0x002e220000001000 */
[----:B------:R-:W-:Y:S01]  /*0830*/  IABS R16, R14 ;  /* 0x0000000e00107213 */ /* 0x000fe20000000000 */
[----:B------:R-:W-:Y:S01]  /*0840*/  CS2R R56, SRZ ;  /* 0x0000000000387805 */ /* 0x000fe2000001ff00 */
[C---:B------:R-:W-:Y:S01]  /*0850*/  LOP3.LUT R17, R4.reuse, 0x1d0, RZ, 0xfc, !PT ;  /* 0x000001d004117812 */ /* 0x040fe200078efcff */
[----:B------:R-:W-:Y:S01]  /*0860*/  CS2R R58, SRZ ;  /* 0x00000000003a7805 */ /* 0x000fe2000001ff00 */
[----:B------:R-:W-:Y:S01]  /*0870*/  LOP3.LUT R20, R4, 0x1c0, RZ, 0xfc, !PT ;  /* 0x000001c004147812 */ /* 0x000fe200078efcff */
[----:B------:R-:W-:Y:S01]  /*0880*/  CS2R R52, SRZ ;  /* 0x0000000000347805 */ /* 0x000fe2000001ff00 */
[----:B------:R-:W-:Y:S01]  /*0890*/  IABS R15, R17 ;  /* 0x00000011000f7213 */ /* 0x000fe20000000000 */
[----:B------:R-:W-:Y:S01]  /*08a0*/  CS2R R54, SRZ ;  /* 0x0000000000367805 */ /* 0x000fe2000001ff00 */
[----:B------:R-:W-:Y:S01]  /*08b0*/  IABS R13, R20 ;  /* 0x00000014000d7213 */ /* 0x000fe20000000000 */
[----:B------:R-:W-:Y:S01]  /*08c0*/  CS2R R60, SRZ ;  /* 0x00000000003c7805 */ /* 0x000fe2000001ff00 */
[----:B--2---:R-:W-:Y:S01]  /*08d0*/  LOP3.LUT R10, R10, 0x30, R19, 0x48, !PT ;  /* 0x000000300a0a7812 */ /* 0x004fe200078e4813 */
[----:B------:R-:W-:Y:S01]  /*08e0*/  CS2R R62, SRZ ;  /* 0x00000000003e7805 */ /* 0x000fe2000001ff00 */
[----:B------:R-:W-:Y:S01]  /*08f0*/  ISETP.GE.AND P3, PT, R14, RZ, PT ;  /* 0x000000ff0e00720c */ /* 0x000fe20003f66270 */
[----:B------:R-:W-:Y:S01]  /*0900*/  CS2R R64, SRZ ;  /* 0x0000000000407805 */ /* 0x000fe2000001ff00 */
[----:B------:R-:W-:Y:S01]  /*0910*/  ISETP.GE.AND P1, PT, R17, RZ, PT ;  /* 0x000000ff1100720c */ /* 0x000fe20003f26270 */
[----:B------:R-:W-:Y:S01]  /*0920*/  CS2R R66, SRZ ;  /* 0x0000000000427805 */ /* 0x000fe2000001ff00 */
[----:B0-----:R-:W-:Y:S01]  /*0930*/  IADD3 R6, R0, 0xffffffe, RZ ;  /* 0x0ffffffe00067810 */ /* 0x001fe20007ffe0ff */
[----:B------:R-:W-:Y:S01]  /*0940*/  CS2R R68, SRZ ;  /* 0x0000000000447805 */ /* 0x000fe2000001ff00 */
[C---:B------:R-:W-:Y:S01]  /*0950*/  LOP3.LUT R17, R4.reuse, 0x170, RZ, 0xfc, !PT ;  /* 0x0000017004117812 */ /* 0x040fe200078efcff */
[----:B------:R-:W-:Y:S01]  /*0960*/  CS2R R70, SRZ ;  /* 0x0000000000467805 */ /* 0x000fe2000001ff00 */
[----:B------:R0:W1:Y:S01]  /*0970*/  F2I.FTZ.U32.TRUNC.NTZ R7, R6 ;  /* 0x0000000600077305 */ /* 0x000062000021f000 */
[C---:B------:R-:W-:Y:S01]  /*0980*/  LOP3.LUT R21, R4.reuse, 0x150, RZ, 0xfc, !PT ;  /* 0x0000015004157812 */ /* 0x040fe200078efcff */
[----:B------:R-:W-:Y:S01]  /*0990*/  CS2R R72, SRZ ;  /* 0x0000000000487805 */ /* 0x000fe2000001ff00 */
[C---:B------:R-:W-:Y:S01]  /*09a0*/  LOP3.LUT R22, R4.reuse, 0x130, RZ, 0xfc, !PT ;  /* 0x0000013004167812 */ /* 0x040fe200078efcff */
[----:B------:R-:W-:Y:S01]  /*09b0*/  CS2R R74, SRZ ;  /* 0x00000000004a7805 */ /* 0x000fe2000001ff00 */
[----:B------:R-:W-:Y:S01]  /*09c0*/  IABS R112, R21 ;  /* 0x0000001500707213 */ /* 0x000fe20000000000 */
[----:B------:R-:W-:Y:S01]  /*09d0*/  CS2R R76, SRZ ;  /* 0x00000000004c7805 */ /* 0x000fe2000001ff00 */
[C---:B------:R-:W-:Y:S01]  /*09e0*/  LOP3.LUT R23, R4.reuse, 0x120, RZ, 0xfc, !PT ;  /* 0x0000012004177812 */ /* 0x040fe200078efcff */
[----:B------:R-:W-:Y:S01]  /*09f0*/  CS2R R78, SRZ ;  /* 0x00000000004e7805 */ /* 0x000fe2000001ff00 */
[----:B0-----:R-:W-:Y:S01]  /*0a00*/  IMAD.MOV.U32 R6, RZ, RZ, RZ ;  /* 0x000000ffff067224 */ /* 0x001fe200078e00ff */
[----:B------:R-:W-:Y:S01]  /*0a10*/  IABS R106, R22 ;  /* 0x00000016006a7213 */ /* 0x000fe20000000000 */
[----:B------:R-:W-:Y:S01]  /*0a20*/  CS2R R84, SRZ ;  /* 0x0000000000547805 */ /* 0x000fe2000001ff00 */
[----:B------:R-:W-:Y:S01]  /*0a30*/  IABS R107, R23 ;  /* 0x00000017006b7213 */ /* 0x000fe20000000000 */
[----:B------:R-:W-:Y:S01]  /*0a40*/  CS2R R86, SRZ ;  /* 0x0000000000567805 */ /* 0x000fe2000001ff00 */
[C---:B------:R-:W-:Y:S01]  /*0a50*/  LOP3.LUT R24, R4.reuse, 0x110, RZ, 0xfc, !PT ;  /* 0x0000011004187812 */ /* 0x040fe200078efcff */
[----:B-1----:R-:W-:Y:S01]  /*0a60*/  IMAD.MOV R2, RZ, RZ, -R7 ;  /* 0x000000ffff027224 */ /* 0x002fe200078e0a07 */
[----:B------:R-:W-:-:S02]  /*0a70*/  LOP3.LUT R27, R4, 0xf0, RZ, 0xfc, !PT ;  /* 0x000000f0041b7812 */ /* 0x000fc400078efcff */
[----:B------:R-:W-:Y:S01]  /*0a80*/  IABS R108, R24 ;  /* 0x00000018006c7213 */ /* 0x000fe20000000000 */
[----:B------:R-:W-:Y:S01]  /*0a90*/  IMAD R5, R2, R3, RZ ;  /* 0x0000000302057224 */ /* 0x000fe200078e02ff */
[----:B------:R-:W-:Y:S02]  /*0aa0*/  LOP3.LUT R26, R4, 0x100, RZ, 0xfc, !PT ;  /* 0x00000100041a7812 */ /* 0x000fe400078efcff */
[----:B------:R-:W-:Y:S01]  /*0ab0*/  IABS R102, R27 ;  /* 0x0000001b00667213 */ /* 0x000fe20000000000 */
[----:B------:R-:W-:Y:S01]  /*0ac0*/  IMAD.HI.U32 R2, R7, R5, R6 ;  /* 0x0000000507027227 */ /* 0x000fe200078e0006 */
[----:B------:R-:W-:Y:S02]  /*0ad0*/  LOP3.LUT R5, R39, 0x7, RZ, 0xc0, !PT ;  /* 0x0000000727057812 */ /* 0x000fe400078ec0ff */
[----:B------:R-:W-:Y:S02]  /*0ae0*/  SHF.R.S32.HI R7, RZ, 0x1f, R8 ;  /* 0x0000001fff077819 */ /* 0x000fe40000011408 */
[----:B------:R-:W-:Y:S01]  /*0af0*/  IABS R101, R26 ;  /* 0x0000001a00657213 */ /* 0x000fe20000000000 */
[----:B------:R-:W-:Y:S01]  /*0b00*/  IMAD.HI.U32 R0, R2, R18, RZ ;  /* 0x0000001202007227 */ /* 0x000fe200078e00ff */
[----:B------:R-:W-:-:S02]  /*0b10*/  LOP3.LUT R28, R4, 0xe0, RZ, 0xfc, !PT ;  /* 0x000000e0041c7812 */ /* 0x000fc400078efcff */
[----:B------:R-:W-:Y:S01]  /*0b20*/  LOP3.LUT R29, R4, 0xd0, RZ, 0xfc, !PT ;  /* 0x000000d0041d7812 */ /* 0x000fe200078efcff */
[----:B------:R-:W-:Y:S01]  /*0b30*/  IMAD.HI.U32 R6, R2, R16, RZ ;  /* 0x0000001002067227 */ /* 0x000fe200078e00ff */
[----:B------:R-:W-:Y:S02]  /*0b40*/  IABS R100, R28 ;  /* 0x0000001c00647213 */ /* 0x000fe40000000000 */
[----:B------:R-:W-:Y:S01]  /*0b50*/  IABS R98, R29 ;  /* 0x0000001d00627213 */ /* 0x000fe20000000000 */
[----:B------:R-:W-:Y:S01]  /*0b60*/  IMAD.MOV R0, RZ, RZ, -R0 ;  /* 0x000000ffff007224 */ /* 0x000fe200078e0a00 */
[C---:B------:R-:W-:Y:S01]  /*0b70*/  LOP3.LUT R31, R4.reuse, 0xb0, RZ, 0xfc, !PT ;  /* 0x000000b0041f7812 */ /* 0x040fe200078efcff */
[----:B------:R-:W-:Y:S01]  /*0b80*/  IMAD.MOV R12, RZ, RZ, -R6 ;  /* 0x000000ffff0c7224 */ /* 0x000fe200078e0a06 */
[C---:B------:R-:W-:Y:S01]  /*0b90*/  LOP3.LUT R32, R4.reuse, 0xa0, RZ, 0xfc, !PT ;  /* 0x000000a004207812 */ /* 0x040fe200078efcff */
[----:B------:R-:W-:Y:S01]  /*0ba0*/  IMAD R18, R3, R0, R18 ;  /* 0x0000000003127224 */ /* 0x000fe200078e0212 */
[----:B------:R-:W-:Y:S01]  /*0bb0*/  LOP3.LUT R0, R39, 0x1e0, RZ, 0xc0, !PT ;  /* 0x000001e027007812 */ /* 0x000fe200078ec0ff */
[C---:B------:R-:W-:Y:S01]  /*0bc0*/  IMAD R16, R3.reuse, R12, R16 ;  /* 0x0000000c03107224 */ /* 0x040fe200078e0210 */
[----:B------:R-:W-:Y:S01]  /*0bd0*/  LOP3.LUT R12, R4, 0x190, RZ, 0xfc, !PT ;  /* 0x00000190040c7812 */ /* 0x000fe200078efcff */
[----:B------:R-:W-:Y:S01]  /*0be0*/  IMAD.HI.U32 R6, R2, R15, RZ ;  /* 0x0000000f02067227 */ /* 0x000fe200078e00ff */
[----:B------:R-:W-:-:S02]  /*0bf0*/  ISETP.GT.U32.AND P0, PT, R3, R18, PT ;  /* 0x000000120300720c */ /* 0x000fc40003f04070 */
[----:B------:R-:W-:Y:S01]  /*0c00*/  ISETP.GT.U32.AND P4, PT, R3, R16, PT ;  /* 0x000000100300720c */ /* 0x000fe20003f84070 */
[----:B------:R-:W-:Y:S01]  /*0c10*/  IMAD R11, R5, 0x4, R0 ;  /* 0x00000004050b7824 */ /* 0x000fe200078e0200 */
[----:B------:R-:W-:Y:S01]  /*0c20*/  LEA.HI R0, R7, R8, RZ, 0x5 ;  /* 0x0000000807007211 */ /* 0x000fe200078f28ff */
[----:B------:R-:W-:Y:S01]  /*0c30*/  IMAD.MOV R8, RZ, RZ, -R6 ;  /* 0x000000ffff087224 */ /* 0x000fe200078e0a06 */
[----:B------:R-:W-:Y:S01]  /*0c40*/  LOP3.LUT R33, R4, 0x90, RZ, 0xfc, !PT ;  /* 0x0000009004217812 */ /* 0x000fe200078efcff */
[----:B------:R-:W-:Y:S01]  /*0c50*/  IMAD.HI.U32 R6, R2, R13, RZ ;  /* 0x0000000d02067227 */ /* 0x000fe200078e00ff */
[C---:B------:R-:W-:Y:S02]  /*0c60*/  LOP3.LUT R30, R4.reuse, 0xc0, RZ, 0xfc, !PT ;  /* 0x000000c0041e7812 */ /* 0x040fe400078efcff */
[----:B------:R-:W-:Y:S01]  /*0c70*/  IABS R25, R33 ;  /* 0x0000002100197213 */ /* 0x000fe20000000000 */
[----:B------:R-:W-:Y:S01]  /*0c80*/  IMAD R15, R3, R8, R15 ;  /* 0x00000008030f7224 */ /* 0x000fe200078e020f */
[----:B------:R-:W-:Y:S01]  /*0c90*/  IABS R8, R12 ;  /* 0x0000000c00087213 */ /* 0x000fe20000000000 */
[----:B------:R-:W-:Y:S01]  /*0ca0*/  IMAD.MOV R6, RZ, RZ, -R6 ;  /* 0x000000ffff067224 */ /* 0x000fe200078e0a06 */
[C---:B------:R-:W-:Y:S01]  /*0cb0*/  LOP3.LUT R35, R4.reuse, 0x40, RZ, 0xfc, !PT ;  /* 0x0000004004237812 */ /* 0x040fe200078efcff */
[----:B------:R-:W-:Y:S01]  /*0cc0*/  IMAD.U32 R7, R11, 0x10, R10 ;  /* 0x000000100b077824 */ /* 0x000fe200078e000a */
[C---:B------:R-:W-:Y:S01]  /*0cd0*/  ISETP.GT.U32.AND P2, PT, R3.reuse, R15, PT ;  /* 0x0000000f0300720c */ /* 0x040fe20003f44070 */
[C---:B------:R-:W-:Y:S01]  /*0ce0*/  IMAD R13, R3.reuse, R6, R13 ;  /* 0x00000006030d7224 */ /* 0x040fe200078e020d */
[----:B------:R-:W-:Y:S01]  /*0cf0*/  LOP3.LUT R10, R4, 0x1b0, RZ, 0xfc, !PT ;  /* 0x000001b0040a7812 */ /* 0x000fe200078efcff */
[--C-:B------:R-:W-:Y:S01]  /*0d00*/  @!P4 IMAD.IADD R16, R16, 0x1, -R3.reuse ;  /* 0x000000011010c824 */ /* 0x100fe200078e0a03 */
[----:B------:R0:W-:Y:S01]  /*0d10*/  STL [R1+0x10], R7 ;  /* 0x0000100701007387 */ /* 0x0001e20000100800 */
[----:B------:R-:W-:Y:S01]  /*0d20*/  @!P0 IMAD.IADD R18, R18, 0x1, -R3 ;  /* 0x0000000112128824 */ /* 0x000fe200078e0a03 */
[----:B------:R-:W-:-:S02]  /*0d30*/  ISETP.GT.U32.AND P4, PT, R3, R13, PT ;  /* 0x0000000d0300720c */ /* 0x000fc40003f84070 */
[----:B------:R-:W-:Y:S02]  /*0d40*/  IABS R11, R10 ;  /* 0x0000000a000b7213 */ /* 0x000fe40000000000 */
[----:B------:R-:W-:Y:S02]  /*0d50*/  ISETP.GE.AND P0, PT, R9, RZ, PT ;  /* 0x000000ff0900720c */ /* 0x000fe40003f06270 */
[C---:B------:R-:W-:Y:S01]  /*0d60*/  ISETP.GT.U32.AND P6, PT, R3.reuse, R18, PT ;  /* 0x000000120300720c */ /* 0x040fe20003fc4070 */
[----:B------:R-:W-:Y:S01]  /*0d70*/  IMAD.HI.U32 R6, R2, R11, RZ ;  /* 0x0000000b02067227 */ /* 0x000fe200078e00ff */
[----:B------:R-:W-:Y:S02]  /*0d80*/  LOP3.LUT R9, R4, 0x1a0, RZ, 0xfc, !PT ;  /* 0x000001a004097812 */ /* 0x000fe400078efcff */
[----:B------:R-:W-:Y:S01]  /*0d90*/  ISETP.GT.U32.AND P5, PT, R3, R16, PT ;  /* 0x000000100300720c */ /* 0x000fe20003fa4070 */
[--C-:B------:R-:W-:Y:S01]  /*0da0*/  @!P2 IMAD.IADD R15, R15, 0x1, -R3.reuse ;  /* 0x000000010f0fa824 */ /* 0x100fe200078e0a03 */
[----:B0-----:R-:W-:Y:S01]  /*0db0*/  IABS R7, R9 ;  /* 0x0000000900077213 */ /* 0x001fe20000000000 */
[----:B------:R-:W-:Y:S01]  /*0dc0*/  IMAD.MOV R6, RZ, RZ, -R6 ;  /* 0x000000ffff067224 */ /* 0x000fe200078e0a06 */
[----:B------:R-:W-:Y:S01]  /*0dd0*/  ISETP.GE.AND P2, PT, R10, RZ, PT ;  /* 0x000000ff0a00720c */ /* 0x000fe20003f46270 */
[----:B------:R-:W-:Y:S01]  /*0de0*/  @!P4 IMAD.IADD R13, R13, 0x1, -R3 ;  /* 0x000000010d0dc824 */ /* 0x000fe200078e0a03 */
[C---:B------:R-:W-:Y:S01]  /*0df0*/  ISETP.GT.U32.AND P4, PT, R3.reuse, R15, PT ;  /* 0x0000000f0300720c */ /* 0x040fe20003f84070 */
[----:B------:R-:W-:Y:S01]  /*0e00*/  IMAD R11, R3, R6, R11 ;  /* 0x00000006030b7224 */ /* 0x000fe200078e020b */
[----:B------:R-:W-:Y:S01]  /*0e10*/  LOP3.LUT R10, R4, 0x180, RZ, 0xfc, !PT ;  /* 0x00000180040a7812 */ /* 0x000fe200078efcff */
[----:B------:R-:W-:Y:S01]  /*0e20*/  IMAD.HI.U32 R6, R2, R7, RZ ;  /* 0x0000000702067227 */ /* 0x000fe200078e00ff */
[----:B------:R-:W-:-:S02]  /*0e30*/  LOP3.LUT R37, R4, 0x30, RZ, 0xfc, !PT ;  /* 0x0000003004257812 */ /* 0x000fc400078efcff */
[----:B------:R-:W-:Y:S01]  /*0e40*/  IABS R40, R4 ;  /* 0x0000000400287213 */ /* 0x000fe20000000000 */
[----:B------:R-:W-:Y:S01]  /*0e50*/  @!P6 IMAD.IADD R18, R18, 0x1, -R3 ;  /* 0x000000011212e824 */ /* 0x000fe200078e0a03 */
[----:B------:R-:W-:Y:S01]  /*0e60*/  ISETP.GE.AND P6, PT, R20, RZ, PT ;  /* 0x000000ff1400720c */ /* 0x000fe20003fc6270 */
[----:B------:R-:W-:Y:S01]  /*0e70*/  IMAD.MOV R6, RZ, RZ, -R6 ;  /* 0x000000ffff067224 */ /* 0x000fe200078e0a06 */
[----:B------:R-:W-:Y:S01]  /*0e80*/  LOP3.LUT R20, R4, 0x160, RZ, 0xfc, !PT ;  /* 0x0000016004147812 */ /* 0x000fe200078efcff */
[----:B------:R-:W-:Y:S01]  /*0e90*/  @!P0 IMAD.MOV R18, RZ, RZ, -R18 ;  /* 0x000000ffff128224 */ /* 0x000fe200078e0a12 */
[C---:B------:R-:W-:Y:S01]  /*0ea0*/  ISETP.GT.U32.AND P0, PT, R3.reuse, R11, PT ;  /* 0x0000000b0300720c */ /* 0x040fe20003f04070 */
[C---:B------:R-:W-:Y:S01]  /*0eb0*/  IMAD R7, R3.reuse, R6, R7 ;  /* 0x0000000603077224 */ /* 0x040fe200078e0207 */
[----:B------:R-:W-:Y:S01]  /*0ec0*/  IABS R14, R20 ;  /* 0x00000014000e7213 */ /* 0x000fe20000000000 */
[--C-:B------:R-:W-:Y:S01]  /*0ed0*/  @!P5 IMAD.IADD R16, R16, 0x1, -R3.reuse ;  /* 0x000000011010d824 */ /* 0x100fe200078e0a03 */
[----:B------:R-:W-:Y:S01]  /*0ee0*/  ISETP.GT.U32.AND P5, PT, R3, R13, PT ;  /* 0x0000000d0300720c */ /* 0x000fe20003fa4070 */
[----:B------:R-:W-:Y:S01]  /*0ef0*/  @!P4 IMAD.IADD R15, R15, 0x1, -R3 ;  /* 0x000000010f0fc824 */ /* 0x000fe200078e0a03 */
[----:B------:R-:W-:Y:S01]  /*0f00*/  ISETP.GT.U32.AND P4, PT, R3, R7, PT ;  /* 0x000000070300720c */ /* 0x000fe20003f84070 */
[----:B------:R-:W-:Y:S01]  /*0f10*/  IMAD.HI.U32 R6, R2, R8, RZ ;  /* 0x0000000802067227 */ /* 0x000fe200078e00ff */
[----:B------:R-:W-:-:S03]  /*0f20*/  IABS R34, R37 ;  /* 0x0000002500227213 */ /* 0x000fc60000000000 */
[----:B------:R-:W-:Y:S01]  /*0f30*/  @!P3 IMAD.MOV R16, RZ, RZ, -R16 ;  /* 0x000000ffff10b224 */ /* 0x000fe200078e0a10 */
[----:B------:R-:W-:Y:S01]  /*0f40*/  ISETP.GE.AND P3, PT, R9, RZ, PT ;  /* 0x000000ff0900720c */ /* 0x000fe20003f66270 */
[----:B------:R-:W-:Y:S01]  /*0f50*/  IMAD.MOV R6, RZ, RZ, -R6 ;  /* 0x000000ffff067224 */ /* 0x000fe200078e0a06 */
[----:B------:R-:W-:Y:S01]  /*0f60*/  IABS R9, R10 ;  /* 0x0000000a00097213 */ /* 0x000fe20000000000 */
[--C-:B------:R-:W-:Y:S01]  /*0f70*/  @!P0 IMAD.IADD R11, R11, 0x1, -R3.reuse ;  /* 0x000000010b0b8824 */ /* 0x100fe200078e0a03 */
[----:B------:R-:W-:Y:S01]  /*0f80*/  ISETP.GE.AND P0, PT, R10, RZ, PT ;  /* 0x000000ff0a00720c */ /* 0x000fe20003f06270 */
[--C-:B------:R-:W-:Y:S01]  /*0f90*/  @!P5 IMAD.IADD R13, R13, 0x1, -R3.reuse ;  /* 0x000000010d0dd824 */ /* 0x100fe200078e0a03 */
[----:B------:R-:W-:Y:S01]  /*0fa0*/  ISETP.GE.AND P5, PT, R12, RZ, PT ;  /* 0x000000ff0c00720c */ /* 0x000fe20003fa6270 */
[----:B------:R-:W-:Y:S01]  /*0fb0*/  IMAD R6, R3, R6, R8 ;  /* 0x0000000603067224 */ /* 0x000fe200078e0208 */
[----:B------:R-:W-:Y:S01]  /*0fc0*/  IABS R12, R17 ;  /* 0x00000011000c7213 */ /* 0x000fe20000000000 */
[----:B------:R-:W-:Y:S01]  /*0fd0*/  @!P4 IMAD.IADD R7, R7, 0x1, -R3 ;  /* 0x000000010707c824 */ /* 0x000fe200078e0a03 */
[----:B------:R-:W-:Y:S01]  /*0fe0*/  ISETP.GT.U32.AND P4, PT, R3, R11, PT ;  /* 0x0000000b0300720c */ /* 0x000fe20003f84070 */
[----:B------:R-:W-:-:S04]  /*0ff0*/  IMAD.HI.U32 R8, R2, R9, RZ ;  /* 0x0000000902087227 */ /* 0x000fc800078e00ff */
[----:B------:R-:W-:Y:S01]  /*1000*/  @!P6 IMAD.MOV R13, RZ, RZ, -R13 ;  /* 0x000000ffff0de224 */ /* 0x000fe200078e0a0d */
[----:B------:R-:W-:Y:S01]  /*1010*/  ISETP.GT.U32.AND P6, PT, R3, R6, PT ;  /* 0x000000060300720c */ /* 0x000fe20003fc4070 */
[----:B------:R-:W-:Y:S02]  /*1020*/  IMAD.MOV R8, RZ, RZ, -R8 ;  /* 0x000000ffff087224 */ /* 0x000fe400078e0a08 */
[----:B------:R-:W-:-:S04]  /*1030*/  IMAD.HI.U32 R10, R2, R14, RZ ;  /* 0x0000000e020a7227 */ /* 0x000fc800078e00ff */
[----:B------:R-:W-:Y:S02]  /*1040*/  IMAD R8, R3, R8, R9 ;  /* 0x0000000803087224 */ /* 0x000fe400078e0209 */
[----:B------:R-:W-:Y:S02]  /*1050*/  @!P4 IMAD.IADD R11, R11, 0x1, -R3 ;  /* 0x000000010b0bc824 */ /* 0x000fe400078e0a03 */
[----:B------:R-:W-:Y:S01]  /*1060*/  IMAD.HI.U32 R9, R2, R12, RZ ;  /* 0x0000000c02097227 */ /* 0x000fe200078e00ff */
[----:B------:R-:W-:-:S03]  /*1070*/  ISETP.GT.U32.AND P4, PT, R3, R8, PT ;  /* 0x000000080300720c */ /* 0x000fc60003f84070 */
[----:B------:R-:W-:Y:S02]  /*1080*/  @!P6 IMAD.IADD R6, R6, 0x1, -R3 ;  /* 0x000000010606e824 */ /* 0x000fe400078e0a03 */
[----:B------:R-:W-:Y:S02]  /*1090*/  IMAD.MOV R10, RZ, RZ, -R10 ;  /* 0x000000ffff0a7224 */ /* 0x000fe400078e0a0a */
[----:B------:R-:W-:Y:S01]  /*10a0*/  IMAD.MOV R9, RZ, RZ, -R9 ;  /* 0x000000ffff097224 */ /* 0x000fe200078e0a09 */
[C---:B------:R-:W-:Y:S01]  /*10b0*/  ISETP.GT.U32.AND P6, PT, R3.reuse, R6, PT ;  /* 0x000000060300720c */ /* 0x040fe20003fc4070 */
[C---:B------:R-:W-:Y:S02]  /*10c0*/  IMAD R10, R3.reuse, R10, R14 ;  /* 0x0000000a030a7224 */ /* 0x040fe400078e020e */
[----:B------:R-:W-:Y:S02]  /*10d0*/  IMAD R9, R3, R9, R12 ;  /* 0x0000000903097224 */ /* 0x000fe400078e020c */
[----:B------:R-:W-:-:S02]  /*10e0*/  @!P4 IMAD.IADD R8, R8, 0x1, -R3 ;  /* 0x000000010808c824 */ /* 0x000fc400078e0a03 */
[----:B------:R-:W-:-:S03]  /*10f0*/  IMAD.HI.U32 R12, R2, R112, RZ ;  /* 0x00000070020c7227 */ /* 0x000fc600078e00ff */
[C---:B------:R-:W-:Y:S01]  /*1100*/  ISETP.GT.U32.AND P4, PT, R3.reuse, R8, PT ;  /* 0x000000080300720c */ /* 0x040fe20003f84070 */
[----:B------:R-:W-:Y:S02]  /*1110*/  IMAD.MOV R12, RZ, RZ, -R12 ;  /* 0x000000ffff0c7224 */ /* 0x000fe400078e0a0c */
[----:B------:R-:W-:Y:S01]  /*1120*/  @!P6 IMAD.IADD R6, R6, 0x1, -R3 ;  /* 0x000000010606e824 */ /* 0x000fe200078e0a03 */
[C---:B------:R-:W-:Y:S01]  /*1130*/  ISETP.GT.U32.AND P6, PT, R3.reuse, R10, PT ;  /* 0x0000000a0300720c */ /* 0x040fe20003fc4070 */
[C---:B------:R-:W-:Y:S02]  /*1140*/  IMAD R112, R3.reuse, R12, R112 ;  /* 0x0000000c03707224 */ /* 0x040fe400078e0270 */
[----:B------:R-:W-:Y:S01]  /*1150*/  @!P2 IMAD.MOV R11, RZ, RZ, -R11 ;  /* 0x000000ffff0ba224 */ /* 0x000fe200078e0a0b */
[----:B------:R-:W-:Y:S01]  /*1160*/  ISETP.GE.AND P2, PT, R20, RZ, PT ;  /* 0x000000ff1400720c */ /* 0x000fe20003f46270 */
[----:B------:R-:W-:Y:S01]  /*1170*/  @!P1 IMAD.MOV R15, RZ, RZ, -R15 ;  /* 0x000000ffff0f9224 */ /* 0x000fe200078e0a0f */
[----:B------:R-:W-:Y:S01]  /*1180*/  LOP3.LUT R20, R4, 0x140, RZ, 0xfc, !PT ;  /* 0x0000014004147812 */ /* 0x000fe200078efcff */
[----:B------:R-:W-:Y:S01]  /*1190*/  IMAD.HI.U32 R14, R2, R106, RZ ;  /* 0x0000006a020e7227 */ /* 0x000fe200078e00ff */
[----:B------:R-:W-:-:S02]  /*11a0*/  ISETP.GT.U32.AND P1, PT, R3, R7, PT ;  /* 0x000000070300720c */ /* 0x000fc40003f24070 */
[----:B------:R-:W-:Y:S01]  /*11b0*/  IABS R113, R20 ;  /* 0x0000001400717213 */ /* 0x000fe20000000000 */
[--C-:B------:R-:W-:Y:S01]  /*11c0*/  @!P4 IMAD.IADD R8, R8, 0x1, -R3.reuse ;  /* 0x000000010808c824 */ /* 0x100fe200078e0a03 */
[----:B------:R-:W-:Y:S01]  /*11d0*/  ISETP.GT.U32.AND P4, PT, R3, R112, PT ;  /* 0x000000700300720c */ /* 0x000fe20003f84070 */
[----:B------:R-:W-:Y:S02]  /*11e0*/  @!P6 IMAD.IADD R10, R10, 0x1, -R3 ;  /* 0x000000010a0ae824 */ /* 0x000fe400078e0a03 */
[----:B------:R-:W-:-:S03]  /*11f0*/  IMAD.HI.U32 R12, R2, R113, RZ ;  /* 0x00000071020c7227 */ /* 0x000fc600078e00ff */
[C---:B------:R-:W-:Y:S01]  /*1200*/  ISETP.GT.U32.AND P6, PT, R3.reuse, R10, PT ;  /* 0x0000000a0300720c */ /* 0x040fe20003fc4070 */
[----:B------:R-:W-:Y:S02]  /*1210*/  IMAD.MOV R12, RZ, RZ, -R12 ;  /* 0x000000ffff0c7224 */ /* 0x000fe400078e0a0c */
[----:B------:R-:W-:Y:S02]  /*1220*/  @!P0 IMAD.MOV R8, RZ, RZ, -R8 ;  /* 0x000000ffff088224 */ /* 0x000fe400078e0a08 */
[----:B------:R-:W-:Y:S02]  /*1230*/  IMAD R113, R3, R12, R113 ;  /* 0x0000000c03717224 */ /* 0x000fe400078e0271 */
[--C-:B------:R-:W-:Y:S01]  /*1240*/  @!P4 IMAD.IADD R112, R112, 0x1, -R3.reuse ;  /* 0x000000017070c824 */ /* 0x100fe200078e0a03 */
[----:B------:R-:W-:Y:S01]  /*1250*/  ISETP.GE.AND P4, PT, R20, RZ, PT ;  /* 0x000000ff1400720c */ /* 0x000fe20003f86270 */
[----:B------:R-:W-:Y:S01]  /*1260*/  @!P1 IMAD.IADD R7, R7, 0x1, -R3 ;  /* 0x0000000107079824 */ /* 0x000fe200078e0a03 */
[----:B------:R-:W-:Y:S01]  /*1270*/  ISETP.GE.AND P1, PT, R17, RZ, PT ;  /* 0x000000ff1100720c */ /* 0x000fe20003f26270 */
[----:B------:R-:W-:Y:S01]  /*1280*/  IMAD.HI.U32 R17, R2, R107, RZ ;  /* 0x0000006b02117227 */ /* 0x000fe200078e00ff */
[----:B------:R-:W-:-:S03]  /*1290*/  ISETP.GT.U32.AND P0, PT, R3, R112, PT ;  /* 0x000000700300720c */ /* 0x000fc60003f04070 */
[----:B------:R-:W-:Y:S01]  /*12a0*/  @!P6 IMAD.IADD R10, R10, 0x1, -R3 ;  /* 0x000000010a0ae824 */ /* 0x000fe200078e0a03 */
[C---:B------:R-:W-:Y:S01]  /*12b0*/  ISETP.GT.U32.AND P6, PT, R3.reuse, R113, PT ;  /* 0x000000710300720c */ /* 0x040fe20003fc4070 */
[----:B------:R-:W-:Y:S02]  /*12c0*/  IMAD.MOV R14, RZ, RZ, -R14 ;  /* 0x000000ffff0e7224 */ /* 0x000fe400078e0a0e */
[----:B------:R-:W-:Y:S02]  /*12d0*/  IMAD.MOV R12, RZ, RZ, -R17 ;  /* 0x000000ffff0c7224 */ /* 0x000fe400078e0a11 */
[C---:B------:R-:W-:Y:S02]  /*12e0*/  IMAD R106, R3.reuse, R14, R106 ;  /* 0x0000000e036a7224 */ /* 0x040fe400078e026a */
[----:B------:R-:W-:Y:S01]  /*12f0*/  @!P3 IMAD.MOV R7, RZ, RZ, -R7 ;  /* 0x000000ffff07b224 */ /* 0x000fe200078e0a07 */
[C---:B------:R-:W-:Y:S01]  /*1300*/  ISETP.GT.U32.AND P3, PT, R3.reuse, R9, PT ;  /* 0x000000090300720c */ /* 0x040fe20003f64070 */
[----:B------:R-:W-:-:S02]  /*1310*/  IMAD R107, R3, R12, R107 ;  /* 0x0000000c036b7224 */ /* 0x000fc400078e026b */
[--C-:B------:R-:W-:Y:S01]  /*1320*/  @!P0 IMAD.IADD R112, R112, 0x1, -R3.reuse ;  /* 0x0000000170708824 */ /* 0x100fe200078e0a03 */
[----:B------:R-:W-:Y:S01]  /*1330*/  ISETP.GT.U32.AND P0, PT, R3, R106, PT ;  /* 0x0000006a0300720c */ /* 0x000fe20003f04070 */
[----:B------:R-:W-:Y:S01]  /*1340*/  @!P6 IMAD.IADD R113, R113, 0x1, -R3 ;  /* 0x000000017171e824 */ /* 0x000fe200078e0a03 */
[----:B------:R-:W-:Y:S01]  /*1350*/  ISETP.GT.U32.AND P6, PT, R3, R107, PT ;  /* 0x0000006b0300720c */ /* 0x000fe20003fc4070 */
[----:B------:R-:W-:Y:S02]  /*1360*/  @!P5 IMAD.MOV R6, RZ, RZ, -R6 ;  /* 0x000000ffff06d224 */ /* 0x000fe400078e0a06 */
[----:B------:R-:W-:-:S04]  /*1370*/  IMAD.HI.U32 R12, R2, R108, RZ ;  /* 0x0000006c020c7227 */ /* 0x000fc800078e00ff */
[--C-:B------:R-:W-:Y:S01]  /*1380*/  @!P3 IMAD.IADD R9, R9, 0x1, -R3.reuse ;  /* 0x000000010909b824 */ /* 0x100fe200078e0a03 */
[----:B------:R-:W-:Y:S01]  /*1390*/  ISETP.GE.AND P3, PT, R21, RZ, PT ;  /* 0x000000ff1500720c */ /* 0x000fe20003f66270 */
[----:B------:R-:W-:Y:S01]  /*13a0*/  IMAD.MOV R12, RZ, RZ, -R12 ;  /* 0x000000ffff0c7224 */ /* 0x000fe200078e0a0c */
[----:B------:R-:W-:Y:S01]  /*13b0*/  IABS R21, R30 ;  /* 0x0000001e00157213 */ /* 0x000fe20000000000 */
[--C-:B------:R-:W-:Y:S01]  /*13c0*/  @!P0 IMAD.IADD R106, R106, 0x1, -R3.reuse ;  /* 0x000000016a6a8824 */ /* 0x100fe200078e0a03 */
[----:B------:R-:W-:Y:S01]  /*13d0*/  ISETP.GT.U32.AND P5, PT, R3, R9, PT ;  /* 0x000000090300720c */ /* 0x000fe20003fa4070 */
[----:B------:R-:W-:Y:S01]  /*13e0*/  @!P6 IMAD.IADD R107, R107, 0x1, -R3 ;  /* 0x000000016b6be824 */ /* 0x000fe200078e0a03 */
[C---:B------:R-:W-:Y:S01]  /*13f0*/  ISETP.GT.U32.AND P0, PT, R3.reuse, R113, PT ;  /* 0x000000710300720c */ /* 0x040fe20003f04070 */
[C---:B------:R-:W-:Y:S01]  /*1400*/  IMAD R108, R3.reuse, R12, R108 ;  /* 0x0000000c036c7224 */ /* 0x040fe200078e026c */
[----:B------:R-:W-:Y:S01]  /*1410*/  ISETP.GT.U32.AND P6, PT, R3, R106, PT ;  /* 0x0000006a0300720c */ /* 0x000fe20003fc4070 */
[----:B------:R-:W-:-:S04]  /*1420*/  IMAD.HI.U32 R17, R2, R102, RZ ;  /* 0x0000006602117227 */ /* 0x000fc800078e00ff */
[----:B------:R-:W-:-:S04]  /*1430*/  IMAD.HI.U32 R14, R2, R101, RZ ;  /* 0x00000065020e7227 */ /* 0x000fc800078e00ff */
[----:B------:R-:W-:Y:S01]  /*1440*/  @!P5 IMAD.IADD R9, R9, 0x1, -R3 ;  /* 0x000000010909d824 */ /* 0x000fe200078e0a03 */
[----:B------:R-:W-:Y:S01]  /*1450*/  ISETP.GE.AND P5, PT, R22, RZ, PT ;  /* 0x000000ff1600720c */ /* 0x000fe20003fa6270 */
[----:B------:R-:W-:Y:S01]  /*1460*/  IMAD.MOV R17, RZ, RZ, -R17 ;  /* 0x000000ffff117224 */ /* 0x000fe200078e0a11 */
[----:B------:R-:W-:Y:S01]  /*1470*/  IABS R22, R31 ;  /* 0x0000001f00167213 */ /* 0x000fe20000000000 */
[----:B------:R-:W-:Y:S01]  /*1480*/  @!P6 IMAD.IADD R106, R106, 0x1, -R3 ;  /* 0x000000016a6ae824 */ /* 0x000fe200078e0a03 */
[C---:B------:R-:W-:Y:S01]  /*1490*/  ISETP.GT.U32.AND P6, PT, R3.reuse, R108, PT ;  /* 0x0000006c0300720c */ /* 0x040fe20003fc4070 */
[----:B------:R-:W-:Y:S01]  /*14a0*/  @!P1 IMAD.MOV R9, RZ, RZ, -R9 ;  /* 0x000000ffff099224 */ /* 0x000fe200078e0a09 */
[C---:B------:R-:W-:Y:S01]  /*14b0*/  ISETP.GT.U32.AND P1, PT, R3.reuse, R107, PT ;  /* 0x0000006b0300720c */ /* 0x040fe20003f24070 */
[----:B------:R-:W-:Y:S02]  /*14c0*/  IMAD.MOV R14, RZ, RZ, -R14 ;  /* 0x000000ffff0e7224 */ /* 0x000fe400078e0a0e */
[----:B------:R-:W-:-:S02]  /*14d0*/  IMAD R102, R3, R17, R102 ;  /* 0x0000001103667224 */ /* 0x000fc400078e0266 */
[----:B------:R-:W-:Y:S02]  /*14e0*/  IMAD R101, R3, R14, R101 ;  /* 0x0000000e03657224 */ /* 0x000fe400078e0265 */
[----:B------:R-:W-:-:S04]  /*14f0*/  IMAD.HI.U32 R20, R2, R100, RZ ;  /* 0x0000006402147227 */ /* 0x000fc800078e00ff */
[--C-:B------:R-:W-:Y:S01]  /*1500*/  @!P6 IMAD.IADD R108, R108, 0x1, -R3.reuse ;  /* 0x000000016c6ce824 */ /* 0x100fe200078e0a03 */
[----:B------:R-:W-:Y:S01]  /*1510*/  ISETP.GT.U32.AND P6, PT, R3, R102, PT ;  /* 0x000000660300720c */ /* 0x000fe20003fc4070 */
[----:B------:R-:W-:Y:S01]  /*1520*/  @!P1 IMAD.IADD R107, R107, 0x1, -R3 ;  /* 0x000000016b6b9824 */ /* 0x000fe200078e0a03 */
[----:B------:R-:W-:Y:S01]  /*1530*/  ISETP.GT.U32.AND P1, PT, R3, R101, PT ;  /* 0x000000650300720c */ /* 0x000fe20003f24070 */
[----:B------:R-:W-:-:S04]  /*1540*/  IMAD.HI.U32 R12, R2, R98, RZ ;  /* 0x00000062020c7227 */ /* 0x000fc800078e00ff */
[----:B------:R-:W-:Y:S02]  /*1550*/  IMAD.MOV R20, RZ, RZ, -R20 ;  /* 0x000000ffff147224 */ /* 0x000fe400078e0a14 */
[----:B------:R-:W-:Y:S02]  /*1560*/  IMAD.MOV R14, RZ, RZ, -R12 ;  /* 0x000000ffff0e7224 */ /* 0x000fe400078e0a0c */
[----:B------:R-:W-:Y:S02]  /*1570*/  IMAD R100, R3, R20, R100 ;  /* 0x0000001403647224 */ /* 0x000fe400078e0264 */
[--C-:B------:R-:W-:Y:S01]  /*1580*/  @!P0 IMAD.IADD R113, R113, 0x1, -R3.reuse ;  /* 0x0000000171718824 */ /* 0x100fe200078e0a03 */
[----:B------:R-:W-:Y:S01]  /*1590*/  ISETP.GE.AND P0, PT, R23, RZ, PT ;  /* 0x000000ff1700720c */ /* 0x000fe20003f06270 */
[----:B------:R-:W-:Y:S01]  /*15a0*/  @!P6 IMAD.IADD R102, R102, 0x1, -R3 ;  /* 0x000000016666e824 */ /* 0x000fe200078e0a03 */
[----:B------:R-:W-:Y:S01]  /*15b0*/  IABS R23, R32 ;  /* 0x0000002000177213 */ /* 0x000fe20000000000 */
[----:B------:R-:W-:Y:S01]  /*15c0*/  @!P2 IMAD.MOV R10, RZ, RZ, -R10 ;  /* 0x000000ffff0aa224 */ /* 0x000fe200078e0a0a */
[C---:B------:R-:W-:Y:S01]  /*15d0*/  ISETP.GT.U32.AND P2, PT, R3.reuse, R108, PT ;  /* 0x0000006c0300720c */ /* 0x040fe20003f44070 */
[----:B------:R-:W-:-:S02]  /*15e0*/  IMAD R98, R3, R14, R98 ;  /* 0x0000000e03627224 */ /* 0x000fc400078e0262 */
[----:B------:R-:W-:Y:S01]  /*15f0*/  @!P1 IMAD.IADD R101, R101, 0x1, -R3 ;  /* 0x0000000165659824 */ /* 0x000fe200078e0a03 */
[C---:B------:R-:W-:Y:S01]  /*1600*/  ISETP.GT.U32.AND P1, PT, R3.reuse, R100, PT ;  /* 0x000000640300720c */ /* 0x040fe20003f24070 */
[----:B------:R-:W-:Y:S01]  /*1610*/  IMAD.HI.U32 R14, R2, R22, RZ ;  /* 0x00000016020e7227 */ /* 0x000fe200078e00ff */
[----:B------:R-:W-:-:S03]  /*1620*/  ISETP.GT.U32.AND P6, PT, R3, R98, PT ;  /* 0x000000620300720c */ /* 0x000fc60003fc4070 */
[----:B------:R-:W-:Y:S01]  /*1630*/  @!P4 IMAD.MOV R113, RZ, RZ, -R113 ;  /* 0x000000ffff71c224 */ /* 0x000fe200078e0a71 */
[----:B------:R-:W-:Y:S01]  /*1640*/  ISETP.GT.U32.AND P4, PT, R3, R102, PT ;  /* 0x000000660300720c */ /* 0x000fe20003f84070 */
[----:B------:R-:W-:Y:S02]  /*1650*/  IMAD.MOV R14, RZ, RZ, -R14 ;  /* 0x000000ffff0e7224 */ /* 0x000fe400078e0a0e */
[----:B------:R-:W-:-:S04]  /*1660*/  IMAD.HI.U32 R17, R2, R23, RZ ;  /* 0x0000001702117227 */ /* 0x000fc800078e00ff */
[C---:B------:R-:W-:Y:S02]  /*1670*/  IMAD R14, R3.reuse, R14, R22 ;  /* 0x0000000e030e7224 */ /* 0x040fe400078e0216 */
[----:B------:R-:W-:Y:S01]  /*1680*/  @!P3 IMAD.MOV R112, RZ, RZ, -R112 ;  /* 0x000000ffff70b224 */ /* 0x000fe200078e0a70 */
[C---:B------:R-:W-:Y:S01]  /*1690*/  ISETP.GT.U32.AND P3, PT, R3.reuse, R101, PT ;  /* 0x000000650300720c */ /* 0x040fe20003f64070 */
[----:B------:R-:W-:Y:S01]  /*16a0*/  @!P2 IMAD.IADD R108, R108, 0x1, -R3 ;  /* 0x000000016c6ca824 */ /* 0x000fe200078e0a03 */
[----:B------:R-:W-:Y:S01]  /*16b0*/  ISETP.GT.U32.AND P2, PT, R3, R14, PT ;  /* 0x0000000e0300720c */ /* 0x000fe20003f44070 */
[----:B------:R-:W-:-:S04]  /*16c0*/  IMAD.HI.U32 R20, R2, R25, RZ ;  /* 0x0000001902147227 */ /* 0x000fc800078e00ff */
[----:B------:R-:W-:Y:S01]  /*16d0*/  @!P1 IMAD.IADD R100, R100, 0x1, -R3 ;  /* 0x0000000164649824 */ /* 0x000fe200078e0a03 */
[----:B------:R-:W-:Y:S01]  /*16e0*/  ISETP.GE.AND P1, PT, R24, RZ, PT ;  /* 0x000000ff1800720c */ /* 0x000fe20003f26270 */
[----:B------:R-:W-:Y:S01]  /*16f0*/  IMAD.MOV R24, RZ, RZ, -R17 ;  /* 0x000000ffff187224 */ /* 0x000fe200078e0a11 */
[----:B------:R-:W-:Y:S01]  /*1700*/  IABS R17, c[0x0][0x178] ;  /* 0x00005e0000117a13 */ /* 0x000fe20000000000 */
[----:B------:R-:W-:Y:S01]  /*1710*/  @!P4 IMAD.IADD R102, R102, 0x1, -R3 ;  /* 0x000000016666c824 */ /* 0x000fe200078e0a03 */
[----:B------:R-:W-:Y:S01]  /*1720*/  ISETP.GE.AND P4, PT, R26, RZ, PT ;  /* 0x000000ff1a00720c */ /* 0x000fe20003f86270 */
[----:B------:R-:W-:Y:S02]  /*1730*/  IMAD.MOV R20, RZ, RZ, -R20 ;  /* 0x000000ffff147224 */ /* 0x000fe400078e0a14 */
[C---:B------:R-:W-:Y:S02]  /*1740*/  IMAD R22, R3.reuse, R24, R23 ;  /* 0x0000001803167224 */ /* 0x040fe400078e0217 */
[----:B------:R-:W-:Y:S01]  /*1750*/  @!P5 IMAD.MOV R106, RZ, RZ, -R106 ;  /* 0x000000ffff6ad224 */ /* 0x000fe200078e0a6a */
[C---:B------:R-:W-:Y:S01]  /*1760*/  ISETP.GT.U32.AND P5, PT, R3.reuse, R100, PT ;  /* 0x000000640300720c */ /* 0x040fe20003fa4070 */
[----:B------:R-:W0:Y:S01]  /*1770*/  I2F.RP R23, R17 ;  /* 0x0000001100177306 */ /* 0x000e220000209400 */
[----:B------:R-:W-:Y:S01]  /*1780*/  IMAD R24, R3, R20, R25 ;  /* 0x0000001403187224 */ /* 0x000fe200078e0219 */
[----:B------:R-:W-:Y:S01]  /*1790*/  LOP3.LUT R20, R4, 0x80, RZ, 0xfc, !PT ;  /* 0x0000008004147812 */ /* 0x000fe200078efcff */
[----:B------:R-:W-:Y:S01]  /*17a0*/  IMAD.HI.U32 R12, R2, R21, RZ ;  /* 0x00000015020c7227 */ /* 0x000fe200078e00ff */
[----:B------:R-:W-:-:S02]  /*17b0*/  LOP3.LUT R25, R4, 0x70, RZ, 0xfc, !PT ;  /* 0x0000007004197812 */ /* 0x000fc400078efcff */
[----:B------:R-:W-:Y:S01]  /*17c0*/  IABS R26, R20 ;  /* 0x00000014001a7213 */ /* 0x000fe20000000000 */
[--C-:B------:R-:W-:Y:S01]  /*17d0*/  @!P3 IMAD.IADD R101, R101, 0x1, -R3.reuse ;  /* 0x000000016565b824 */ /* 0x100fe200078e0a03 */
[----:B------:R-:W-:Y:S01]  /*17e0*/  ISETP.GT.U32.AND P3, PT, R3, R22, PT ;  /* 0x000000160300720c */ /* 0x000fe20003f64070 */
[----:B------:R-:W-:Y:S01]  /*17f0*/  @!P2 IMAD.IADD R14, R14, 0x1, -R3 ;  /* 0x000000010e0ea824 */ /* 0x000fe200078e0a03 */
[----:B------:R-:W-:Y:S01]  /*1800*/  ISETP.GE.AND P2, PT, R29, RZ, PT ;  /* 0x000000ff1d00720c */ /* 0x000fe20003f46270 */
[----:B------:R-:W-:Y:S02]  /*1810*/  IMAD.MOV R12, RZ, RZ, -R12 ;  /* 0x000000ffff0c7224 */ /* 0x000fe400078e0a0c */
[----:B------:R-:W-:Y:S01]  /*1820*/  @!P4 IMAD.MOV R101, RZ, RZ, -R101 ;  /* 0x000000ffff65c224 */ /* 0x000fe200078e0a65 */
[C---:B------:R-:W-:Y:S01]  /*1830*/  ISETP.GT.U32.AND P4, PT, R3.reuse, R14, PT ;  /* 0x0000000e0300720c */ /* 0x040fe20003f84070 */
[----:B------:R-:W-:Y:S01]  /*1840*/  IMAD R12, R3, R12, R21 ;  /* 0x0000000c030c7224 */ /* 0x000fe200078e0215 */
[----:B0-----:R-:W0:Y:S01]  /*1850*/  MUFU.RCP R23, R23 ;  /* 0x0000001700177308 */ /* 0x001e220000001000 */
[----:B------:R-:W-:-:S04]  /*1860*/  IMAD.HI.U32 R21, R2, R26, RZ ;  /* 0x0000001a02157227 */ /* 0x000fc800078e00ff */
[----:B------:R-:W-:Y:S01]  /*1870*/  @!P5 IMAD.IADD R100, R100, 0x1, -R3 ;  /* 0x000000016464d824 */ /* 0x000fe200078e0a03 */
[C---:B------:R-:W-:Y:S01]  /*1880*/  ISETP.GT.U32.AND P5, PT, R3.reuse, R24, PT ;  /* 0x000000180300720c */ /* 0x040fe20003fa4070 */
[----:B------:R-:W-:Y:S02]  /*1890*/  IMAD.MOV R21, RZ, RZ, -R21 ;  /* 0x000000ffff157224 */ /* 0x000fe400078e0a15 */
[----:B------:R-:W-:Y:S01]  /*18a0*/  @!P0 IMAD.MOV R107, RZ, RZ, -R107 ;  /* 0x000000ffff6b8224 */ /* 0x000fe200078e0a6b */
[C---:B------:R-:W-:Y:S01]  /*18b0*/  ISETP.GT.U32.AND P0, PT, R3.reuse, R12, PT ;  /* 0x0000000c0300720c */ /* 0x040fe20003f04070 */
[C---:B------:R-:W-:Y:S02]  /*18c0*/  IMAD R26, R3.reuse, R21, R26 ;  /* 0x00000015031a7224 */ /* 0x040fe400078e021a */
[--C-:B------:R-:W-:Y:S01]  /*18d0*/  @!P3 IMAD.IADD R22, R22, 0x1, -R3.reuse ;  /* 0x000000011616b824 */ /* 0x100fe200078e0a03 */
[----:B------:R-:W-:Y:S01]  /*18e0*/  ISETP.GE.AND P3, PT, R30, RZ, PT ;  /* 0x000000ff1e00720c */ /* 0x000fe20003f66270 */
[--C-:B------:R-:W-:Y:S01]  /*18f0*/  @!P4 IMAD.IADD R14, R14, 0x1, -R3.reuse ;  /* 0x000000010e0ec824 */ /* 0x100fe200078e0a03 */
[----:B------:R-:W-:Y:S01]  /*1900*/  ISETP.GT.U32.AND P4, PT, R3, R26, PT ;  /* 0x0000001a0300720c */ /* 0x000fe20003f84070 */
[--C-:B------:R-:W-:Y:S01]  /*1910*/  @!P6 IMAD.IADD R98, R98, 0x1, -R3.reuse ;  /* 0x000000016262e824 */ /* 0x100fe200078e0a03 */
[----:B0-----:R-:W-:Y:S01]  /*1920*/  IADD3 R21, R23, 0xffffffe, RZ ;  /* 0x0ffffffe17157810 */ /* 0x001fe20007ffe0ff */
[--C-:B------:R-:W-:Y:S01]  /*1930*/  @!P5 IMAD.IADD R24, R24, 0x1, -R3.reuse ;  /* 0x000000011818d824 */ /* 0x100fe200078e0a03 */
[C---:B------:R-:W-:Y:S01]  /*1940*/  ISETP.GT.U32.AND P5, PT, R3.reuse, R22, PT ;  /* 0x000000160300720c */ /* 0x040fe20003fa4070 */
[----:B------:R-:W-:Y:S01]  /*1950*/  @!P1 IMAD.MOV R108, RZ, RZ, -R108 ;  /* 0x000000ffff6c9224 */ /* 0x000fe200078e0a6c */
[----:B------:R-:W-:Y:S01]  /*1960*/  ISETP.GT.U32.AND P6, PT, R3, R98, PT ;  /* 0x000000620300720c */ /* 0x000fe20003fc4070 */
[----:B------:R-:W-:Y:S01]  /*1970*/  @!P0 IMAD.IADD R12, R12, 0x1, -R3 ;  /* 0x000000010c0c8824 */ /* 0x000fe200078e0a03 */
[----:B------:R-:W-:Y:S01]  /*1980*/  ISETP.GE.AND P0, PT, R28, RZ, PT ;  /* 0x000000ff1c00720c */ /* 0x000fe20003f06270 */
[----:B------:R-:W0:Y:S01]  /*1990*/  F2I.FTZ.U32.TRUNC.NTZ R21, R21 ;  /* 0x0000001500157305 */ /* 0x000e22000021f000 */
[----:B------:R-:W-:-:S02]  /*19a0*/  IABS R28, R25 ;  /* 0x00000019001c7213 */ /* 0x000fc40000000000 */
[----:B------:R-:W-:Y:S01]  /*19b0*/  LOP3.LUT R23, R4, 0x60, RZ, 0xfc, !PT ;  /* 0x0000006004177812 */ /* 0x000fe200078efcff */
[--C-:B------:R-:W-:Y:S01]  /*19c0*/  @!P4 IMAD.IADD R26, R26, 0x1, -R3.reuse ;  /* 0x000000011a1ac824 */ /* 0x100fe200078e0a03 */
[C---:B------:R-:W-:Y:S02]  /*19d0*/  ISETP.GT.U32.AND P1, PT, R3.reuse, R12, PT ;  /* 0x0000000c0300720c */ /* 0x040fe40003f24070 */
[----:B------:R-:W-:Y:S01]  /*19e0*/  IABS R29, R23 ;  /* 0x00000017001d7213 */ /* 0x000fe20000000000 */
[----:B------:R-:W-:Y:S01]  /*19f0*/  @!P5 IMAD.IADD R22, R22, 0x1, -R3 ;  /* 0x000000011616d824 */ /* 0x000fe200078e0a03 */
[----:B------:R-:W-:Y:S01]  /*1a00*/  ISETP.GE.AND P5, PT, R20, RZ, PT ;  /* 0x000000ff1400720c */ /* 0x000fe20003fa6270 */
[----:B------:R-:W-:Y:S01]  /*1a10*/  IMAD.HI.U32 R20, R2, R28, RZ ;  /* 0x0000001c02147227 */ /* 0x000fe200078e00ff */
[----:B------:R-:W-:-:S03]  /*1a20*/  ISETP.GT.U32.AND P4, PT, R3, R26, PT ;  /* 0x0000001a0300720c */ /* 0x000fc60003f84070 */
[----:B------:R-:W-:Y:S01]  /*1a30*/  @!P0 IMAD.MOV R100, RZ, RZ, -R100 ;  /* 0x000000ffff648224 */ /* 0x000fe200078e0a64 */
[----:B------:R-:W-:Y:S01]  /*1a40*/  ISETP.GT.U32.AND P0, PT, R3, R24, PT ;  /* 0x000000180300720c */ /* 0x000fe20003f04070 */
[----:B------:R-:W-:Y:S02]  /*1a50*/  IMAD.MOV R20, RZ, RZ, -R20 ;  /* 0x000000ffff147224 */ /* 0x000fe400078e0a14 */
[----:B------:R-:W-:Y:S01]  /*1a60*/  @!P6 IMAD.IADD R98, R98, 0x1, -R3 ;  /* 0x000000016262e824 */ /* 0x000fe200078e0a03 */
[----:B------:R-:W-:Y:S01]  /*1a70*/  ISETP.GE.AND P6, PT, R27, RZ, PT ;  /* 0x000000ff1b00720c */ /* 0x000fe20003fc6270 */
[----:B------:R-:W-:Y:S02]  /*1a80*/  IMAD R28, R3, R20, R28 ;  /* 0x00000014031c7224 */ /* 0x000fe400078e021c */
[----:B0-----:R-:W-:Y:S02]  /*1a90*/  IMAD.MOV R30, RZ, RZ, -R21 ;  /* 0x000000ffff1e7224 */ /* 0x001fe400078e0a15 */
[----:B------:R-:W-:-:S04]  /*1aa0*/  IMAD.HI.U32 R20, R2, R29, RZ ;  /* 0x0000001d02147227 */ /* 0x000fc800078e00ff */
[--C-:B------:R-:W-:Y:S01]  /*1ab0*/  @!P4 IMAD.IADD R26, R26, 0x1, -R3.reuse ;  /* 0x000000011a1ac824 */ /* 0x100fe200078e0a03 */
[----:B------:R-:W-:Y:S01]  /*1ac0*/  ISETP.GT.U32.AND P4, PT, R3, R28, PT ;  /* 0x0000001c0300720c */ /* 0x000fe20003f84070 */
[----:B------:R-:W-:Y:S02]  /*1ad0*/  IMAD R27, R30, R17, RZ ;  /* 0x000000111e1b7224 */ /* 0x000fe400078e02ff */
[----:B------:R-:W-:Y:S02]  /*1ae0*/  IMAD.MOV R30, RZ, RZ, -R20 ;  /* 0x000000ffff1e7224 */ /* 0x000fe400078e0a14 */
[----:B------:R-:W-:Y:S01]  /*1af0*/  @!P0 IMAD.IADD R24, R24, 0x1, -R3 ;  /* 0x0000000118188824 */ /* 0x000fe200078e0a03 */
[----:B------:R-:W-:Y:S01]  /*1b00*/  ISETP.GE.AND P0, PT, R25, RZ, PT ;  /* 0x000000ff1900720c */ /* 0x000fe20003f06270 */
[----:B------:R-:W-:Y:S01]  /*1b10*/  IMAD.MOV.U32 R20, RZ, RZ, RZ ;  /* 0x000000ffff147224 */ /* 0x000fe200078e00ff */
[----:B------:R-:W-:Y:S01]  /*1b20*/  LOP3.LUT R25, R4, 0x50, RZ, 0xfc, !PT ;  /* 0x0000005004197812 */ /* 0x000fe200078efcff */
[----:B------:R-:W-:Y:S01]  /*1b30*/  @!P6 IMAD.MOV R102, RZ, RZ, -R102 ;  /* 0x000000ffff66e224 */ /* 0x000fe200078e0a66 */
[----:B------:R-:W-:Y:S01]  /*1b40*/  ISETP.GE.AND P6, PT, R31, RZ, PT ;  /* 0x000000ff1f00720c */ /* 0x000fe20003fc6270 */
[----:B------:R-:W-:Y:S01]  /*1b50*/  IMAD.HI.U32 R27, R21, R27, R20 ;  /* 0x0000001b151b7227 */ /* 0x000fe200078e0014 */
[----:B------:R-:W-:-:S03]  /*1b60*/  IABS R31, R25 ;  /* 0x00000019001f7213 */ /* 0x000fc60000000000 */
[----:B------:R-:W-:Y:S01]  /*1b70*/  @!P1 IMAD.IADD R12, R12, 0x1, -R3 ;  /* 0x000000010c0c9824 */ /* 0x000fe200078e0a03 */
[----:B------:R-:W-:Y:S01]  /*1b80*/  ISETP.GE.AND P1, PT, R33, RZ, PT ;  /* 0x000000ff2100720c */ /* 0x000fe20003f26270 */
[----:B------:R-:W-:Y:S01]  /*1b90*/  IMAD R20, R3, R30, R29 ;  /* 0x0000001e03147224 */ /* 0x000fe200078e021d */
[----:B------:R-:W-:Y:S01]  /*1ba0*/  IABS R33, R35 ;  /* 0x0000002300217213 */ /* 0x000fe20000000000 */
[----:B------:R-:W-:Y:S01]  /*1bb0*/  @!P3 IMAD.MOV R12, RZ, RZ, -R12 ;  /* 0x000000ffff0cb224 */ /* 0x000fe200078e0a0c */
[----:B------:R-:W-:Y:S01]  /*1bc0*/  ISETP.GE.AND P3, PT, R23, RZ, PT ;  /* 0x000000ff1700720c */ /* 0x000fe20003f66270 */
[----:B------:R-:W-:Y:S01]  /*1bd0*/  @!P4 IMAD.IADD R28, R28, 0x1, -R3 ;  /* 0x000000011c1cc824 */ /* 0x000fe200078e0a03 */
[----:B------:R-:W-:Y:S01]  /*1be0*/  ISETP.GT.U32.AND P4, PT, R3, R20, PT ;  /* 0x000000140300720c */ /* 0x000fe20003f84070 */
[----:B------:R-:W-:Y:S01]  /*1bf0*/  IMAD.HI.U32 R23, R2, R31, RZ ;  /* 0x0000001f02177227 */ /* 0x000fe200078e00ff */
[----:B------:R-:W-:-:S03]  /*1c00*/  LOP3.LUT R29, R4, 0x20, RZ, 0xfc, !PT ;  /* 0x00000020041d7812 */ /* 0x000fc600078efcff */
[----:B------:R-:W-:Y:S01]  /*1c10*/  @!P2 IMAD.MOV R98, RZ, RZ, -R98 ;  /* 0x000000ffff62a224 */ /* 0x000fe200078e0a62 */
[----:B------:R-:W-:Y:S01]  /*1c20*/  ISETP.GE.AND P2, PT, R32, RZ, PT ;  /* 0x000000ff2000720c */ /* 0x000fe20003f46270 */
[----:B------:R-:W-:Y:S01]  /*1c30*/  IMAD.MOV R32, RZ, RZ, -R23 ;  /* 0x000000ffff207224 */ /* 0x000fe200078e0a17 */
[----:B------:R-:W-:Y:S01]  /*1c40*/  IABS R36, R29 ;  /* 0x0000001d00247213 */ /* 0x000fe20000000000 */
[----:B------:R-:W-:-:S04]  /*1c50*/  IMAD.HI.U32 R23, R2, R33, RZ ;  /* 0x0000002102177227 */ /* 0x000fc800078e00ff */
[C---:B------:R-:W-:Y:S01]  /*1c60*/  IMAD R30, R3.reuse, R32, R31 ;  /* 0x00000020031e7224 */ /* 0x040fe200078e021f */
[----:B------:R-:W-:Y:S01]  /*1c70*/  LOP3.LUT R31, R4, 0x10, RZ, 0xfc, !PT ;  /* 0x00000010041f7812 */ /* 0x000fe200078efcff */
[----:B------:R-:W-:Y:S02]  /*1c80*/  @!P4 IMAD.IADD R20, R20, 0x1, -R3 ;  /* 0x000000011414c824 */ /* 0x000fe400078e0a03 */
[----:B------:R-:W-:Y:S01]  /*1c90*/  IMAD.HI.U32 R21, R2, R34, RZ ;  /* 0x0000002202157227 */ /* 0x000fe200078e00ff */
[----:B------:R-:W-:Y:S02]  /*1ca0*/  ISETP.GT.U32.AND P4, PT, R3, R30, PT ;  /* 0x0000001e0300720c */ /* 0x000fe40003f84070 */
[----:B------:R-:W-:Y:S01]  /*1cb0*/  IABS R38, R31 ;  /* 0x0000001f00267213 */ /* 0x000fe20000000000 */
[----:B------:R-:W-:Y:S02]  /*1cc0*/  IMAD.MOV R32, RZ, RZ, -R23 ;  /* 0x000000ffff207224 */ /* 0x000fe400078e0a17 */
[----:B------:R-:W-:-:S02]  /*1cd0*/  IMAD.MOV R21, RZ, RZ, -R21 ;  /* 0x000000ffff157224 */ /* 0x000fc400078e0a15 */
[C---:B------:R-:W-:Y:S02]  /*1ce0*/  IMAD R32, R3.reuse, R32, R33 ;  /* 0x0000002003207224 */ /* 0x040fe400078e0221 */
[----:B------:R-:W-:Y:S01]  /*1cf0*/  @!P6 IMAD.MOV R14, RZ, RZ, -R14 ;  /* 0x000000ffff0ee224 */ /* 0x000fe200078e0a0e */
[C---:B------:R-:W-:Y:S01]  /*1d00*/  ISETP.GT.U32.AND P6, PT, R3.reuse, R20, PT ;  /* 0x000000140300720c */ /* 0x040fe20003fc4070 */
[----:B------:R-:W-:Y:S02]  /*1d10*/  IMAD R34, R3, R21, R34 ;  /* 0x0000001503227224 */ /* 0x000fe400078e0222 */
[----:B------:R-:W-:-:S04]  /*1d20*/  IMAD.HI.U32 R21, R2, R36, RZ ;  /* 0x0000002402157227 */ /* 0x000fc800078e00ff */
[----:B------:R-:W-:Y:S01]  /*1d30*/  @!P4 IMAD.IADD R30, R30, 0x1, -R3 ;  /* 0x000000011e1ec824 */ /* 0x000fe200078e0a03 */
[C---:B------:R-:W-:Y:S01]  /*1d40*/  ISETP.GT.U32.AND P4, PT, R3.reuse, R28, PT ;  /* 0x0000001c0300720c */ /* 0x040fe20003f84070 */
[----:B------:R-:W-:Y:S01]  /*1d50*/  @!P1 IMAD.MOV R24, RZ, RZ, -R24 ;  /* 0x000000ffff189224 */ /* 0x000fe200078e0a18 */
[----:B------:R-:W-:Y:S01]  /*1d60*/  ISETP.GT.U32.AND P1, PT, R3, R32, PT ;  /* 0x000000200300720c */ /* 0x000fe20003f24070 */
[----:B------:R-:W-:-:S04]  /*1d70*/  IMAD.HI.U32 R23, R2, R40, RZ ;  /* 0x0000002802177227 */ /* 0x000fc800078e00ff */
[----:B------:R-:W-:-:S04]  /*1d80*/  IMAD.HI.U32 R2, R2, R38, RZ ;  /* 0x0000002602027227 */ /* 0x000fc800078e00ff */
[----:B------:R-:W-:Y:S02]  /*1d90*/  IMAD.MOV R21, RZ, RZ, -R21 ;  /* 0x000000ffff157224 */ /* 0x000fe400078e0a15 */
[----:B------:R-:W-:Y:S01]  /*1da0*/  @!P5 IMAD.MOV R26, RZ, RZ, -R26 ;  /* 0x000000ffff1ad224 */ /* 0x000fe200078e0a1a */
[----:B------:R-:W-:Y:S01]  /*1db0*/  ISETP.GT.U32.AND P5, PT, R3, R34, PT ;  /* 0x000000220300720c */ /* 0x000fe20003fa4070 */
[----:B------:R-:W-:Y:S02]  /*1dc0*/  IMAD.MOV R23, RZ, RZ, -R23 ;  /* 0x000000ffff177224 */ /* 0x000fe400078e0a17 */
[----:B------:R-:W-:-:S04]  /*1dd0*/  IMAD.HI.U32 R27, R27, R42, RZ ;  /* 0x0000002a1b1b7227 */ /* 0x000fc800078e00ff */
[----:B------:R-:W-:Y:S02]  /*1de0*/  IMAD.MOV R2, RZ, RZ, -R2 ;  /* 0x000000ffff027224 */ /* 0x000fe400078e0a02 */
[C---:B------:R-:W-:Y:S02]  /*1df0*/  IMAD R36, R3.reuse, R21, R36 ;  /* 0x0000001503247224 */ /* 0x040fe400078e0224 */
[C---:B------:R-:W-:Y:S02]  /*1e00*/  IMAD R40, R3.reuse, R23, R40 ;  /* 0x0000001703287224 */ /* 0x040fe400078e0228 */
[C---:B------:R-:W-:Y:S02]  /*1e10*/  IMAD R38, R3.reuse, R2, R38 ;  /* 0x0000000203267224 */ /* 0x040fe400078e0226 */
[----:B------:R-:W-:Y:S02]  /*1e20*/  IMAD.MOV R27, RZ, RZ, -R27 ;  /* 0x000000ffff1b7224 */ /* 0x000fe400078e0a1b */
[--C-:B------:R-:W-:Y:S01]  /*1e30*/  @!P6 IMAD.IADD R20, R20, 0x1, -R3.reuse ;  /* 0x000000011414e824 */ /* 0x100fe200078e0a03 */
[C---:B------:R-:W-:Y:S01]  /*1e40*/  ISETP.GT.U32.AND P6, PT, R3.reuse, R36, PT ;  /* 0x000000240300720c */ /* 0x040fe20003fc4070 */
[----:B------:R-:W-:Y:S01]  /*1e50*/  @!P4 IMAD.IADD R28, R28, 0x1, -R3 ;  /* 0x000000011c1cc824 */ /* 0x000fe200078e0a03 */
[----:B------:R-:W-:Y:S01]  /*1e60*/  ISETP.GT.U32.AND P4, PT, R3, R40, PT ;  /* 0x000000280300720c */ /* 0x000fe20003f84070 */
[----:B------:R-:W-:-:S02]  /*1e70*/  IMAD R2, R17, R27, R42 ;  /* 0x0000001b11027224 */ /* 0x000fc400078e022a */
[--C-:B------:R-:W-:Y:S01]  /*1e80*/  @!P1 IMAD.IADD R32, R32, 0x1, -R3.reuse ;  /* 0x0000000120209824 */ /* 0x100fe200078e0a03 */
[----:B------:R-:W-:Y:S01]  /*1e90*/  ISETP.GT.U32.AND P1, PT, R3, R38, PT ;  /* 0x000000260300720c */ /* 0x000fe20003f24070 */
[--C-:B------:R-:W-:Y:S01]  /*1ea0*/  @!P5 IMAD.IADD R34, R34, 0x1, -R3.reuse ;  /* 0x000000012222d824 */ /* 0x100fe200078e0a03 */
[----:B------:R-:W-:Y:S01]  /*1eb0*/  ISETP.GT.U32.AND P5, PT, R17, R2, PT ;  /* 0x000000021100720c */ /* 0x000fe20003fa4070 */
[----:B------:R-:W-:Y:S01]  /*1ec0*/  @!P2 IMAD.MOV R22, RZ, RZ, -R22 ;  /* 0x000000ffff16a224 */ /* 0x000fe200078e0a16 */
[C---:B------:R-:W-:Y:S01]  /*1ed0*/  ISETP.GT.U32.AND P2, PT, R3.reuse, R30, PT ;  /* 0x0000001e0300720c */ /* 0x040fe20003f44070 */
[----:B------:R-:W-:Y:S02]  /*1ee0*/  @!P0 IMAD.MOV R28, RZ, RZ, -R28 ;  /* 0x000000ffff1c8224 */ /* 0x000fe400078e0a1c */
[--C-:B------:R-:W-:Y:S01]  /*1ef0*/  @!P6 IMAD.IADD R36, R36, 0x1, -R3.reuse ;  /* 0x000000012424e824 */ /* 0x100fe200078e0a03 */
[C---:B------:R-:W-:Y:S01]  /*1f00*/  ISETP.GT.U32.AND P6, PT, R3.reuse, R34, PT ;  /* 0x000000220300720c */ /* 0x040fe20003fc4070 */
[----:B------:R-:W-:Y:S01]  /*1f10*/  @!P4 IMAD.IADD R40, R40, 0x1, -R3 ;  /* 0x000000012828c824 */ /* 0x000fe200078e0a03 */
[----:B------:R-:W-:Y:S01]  /*1f20*/  ISETP.GT.U32.AND P4, PT, R3, R32, PT ;  /* 0x000000200300720c */ /* 0x000fe20003f84070 */
[----:B------:R-:W-:-:S02]  /*1f30*/  @!P3 IMAD.MOV R20, RZ, RZ, -R20 ;  /* 0x000000ffff14b224 */ /* 0x000fc400078e0a14 */
[----:B------:R-:W-:Y:S01]  /*1f40*/  @!P1 IMAD.IADD R38, R38, 0x1, -R3 ;  /* 0x0000000126269824 */ /* 0x000fe200078e0a03 */
[C---:B------:R-:W-:Y:S01]  /*1f50*/  ISETP.GT.U32.AND P1, PT, R3.reuse, R36, PT ;  /* 0x000000240300720c */ /* 0x040fe20003f24070 */
[----:B------:R-:W-:Y:S01]  /*1f60*/  @!P5 IMAD.IADD R2, R2, 0x1, -R17 ;  /* 0x000000010202d824 */ /* 0x000fe200078e0a11 */
[C---:B------:R-:W-:Y:S01]  /*1f70*/  ISETP.GT.U32.AND P0, PT, R3.reuse, R40, PT ;  /* 0x000000280300720c */ /* 0x040fe20003f04070 */
[--C-:B------:R-:W-:Y:S01]  /*1f80*/  @!P2 IMAD.IADD R30, R30, 0x1, -R3.reuse ;  /* 0x000000011e1ea824 */ /* 0x100fe200078e0a03 */
[----:B------:R-:W-:Y:S01]  /*1f90*/  ISETP.GT.U32.AND P5, PT, R3, R38, PT ;  /* 0x000000260300720c */ /* 0x000fe20003fa4070 */
[----:B------:R-:W-:Y:S01]  /*1fa0*/  IMAD R42, R5, 0x90, RZ ;  /* 0x00000090052a7824 */ /* 0x000fe200078e02ff */
[----:B------:R-:W-:Y:S01]  /*1fb0*/  ISETP.GE.AND P2, PT, R25, RZ, PT ;  /* 0x000000ff1900720c */ /* 0x000fe20003f46270 */
[--C-:B------:R-:W-:Y:S01]  /*1fc0*/  @!P6 IMAD.IADD R34, R34, 0x1, -R3.reuse ;  /* 0x000000012222e824 */ /* 0x100fe200078e0a03 */
[----:B------:R-:W-:Y:S01]  /*1fd0*/  ISETP.GE.AND P6, PT, R35, RZ, PT ;  /* 0x000000ff2300720c */ /* 0x000fe20003fc6270 */
[--C-:B------:R-:W-:Y:S01]  /*1fe0*/  @!P4 IMAD.IADD R32, R32, 0x1, -R3.reuse ;  /* 0x000000012020c824 */ /* 0x100fe200078e0a03 */
[----:B------:R-:W-:Y:S01]  /*1ff0*/  ISETP.GE.AND P4, PT, R4, RZ, PT ;  /* 0x000000ff0400720c */ /* 0x000fe20003f86270 */
[----:B------:R-:W-:Y:S01]  /*2000*/  IMAD.SHL.U32 R21, R39, 0x40, RZ ;  /* 0x0000004027157824 */ /* 0x000fe200078e00ff */
[----:B------:R-:W-:Y:S01]  /*2010*/  ISETP.GT.U32.AND P3, PT, R17, R2, PT ;  /* 0x000000021100720c */ /* 0x000fe20003f64070 */
[--C-:B------:R-:W-:Y:S01]  /*2020*/  @!P1 IMAD.IADD R36, R36, 0x1, -R3.reuse ;  /* 0x0000000124249824 */ /* 0x100fe200078e0a03 */
[----:B------:R-:W-:Y:S01]  /*2030*/  ISETP.GE.AND P1, PT, R29, RZ, PT ;  /* 0x000000ff1d00720c */ /* 0x000fe20003f26270 */
[--C-:B------:R-:W-:Y:S01]  /*2040*/  @!P0 IMAD.IADD R40, R40, 0x1, -R3.reuse ;  /* 0x0000000128288824 */ /* 0x100fe200078e0a03 */
[----:B------:R-:W-:Y:S01]  /*2050*/  ISETP.GE.AND P0, PT, R37, RZ, PT ;  /* 0x000000ff2500720c */ /* 0x000fe20003f06270 */
[----:B------:R-:W-:Y:S01]  /*2060*/  @!P5 IMAD.IADD R38, R38, 0x1, -R3 ;  /* 0x000000012626d824 */ /* 0x000fe200078e0a03 */
[----:B------:R-:W-:Y:S01]  /*2070*/  ISETP.GE.AND P5, PT, R31, RZ, PT ;  /* 0x000000ff1f00720c */ /* 0x000fe20003fa6270 */
[----:B------:R-:W-:Y:S01]  /*2080*/  @!P2 IMAD.MOV R30, RZ, RZ, -R30 ;  /* 0x000000ffff1ea224 */ /* 0x000fe200078e0a1e */
[----:B------:R-:W-:Y:S01]  /*2090*/  ISETP.NE.AND P2, PT, RZ, c[0x0][0x17c], PT ;  /* 0x00005f00ff007a0c */ /* 0x000fe20003f45270 */
[----:B------:R-:W-:Y:S01]  /*20a0*/  @!P6 IMAD.MOV R32, RZ, RZ, -R32 ;  /* 0x000000ffff20e224 */ /* 0x000fe200078e0a20 */
[----:B------:R-:W-:Y:S01]  /*20b0*/  LOP3.LUT R42, R42, 0x10, R19, 0x78, !PT ;  /* 0x000000102a2a7812 */ /* 0x000fe200078e7813 */
[----:B------:R-:W-:Y:S01]  /*20c0*/  @!P4 IMAD.MOV R40, RZ, RZ, -R40 ;  /* 0x000000ffff28c224 */ /* 0x000fe200078e0a28 */
[C---:B------:R-:W-:Y:S01]  /*20d0*/  SEL R5, R117.reuse, R8, !P2 ;  /* 0x0000000875057207 */ /* 0x040fe20005000000 */
[----:B------:R-:W-:Y:S01]  /*20e0*/  @!P3 IMAD.IADD R2, R2, 0x1, -R17 ;  /* 0x000000010202b824 */ /* 0x000fe200078e0a11 */
[----:B------:R-:W-:Y:S01]  /*20f0*/  SEL R4, R117, R9, !P2 ;  /* 0x0000000975047207 */ /* 0x000fe20005000000 */
[----:B------:R-:W-:Y:S01]  /*2100*/  @!P1 IMAD.MOV R36, RZ, RZ, -R36 ;  /* 0x000000ffff249224 */ /* 0x000fe200078e0a24 */
[----:B------:R-:W-:Y:S01]  /*2110*/  ISETP.GE.AND P1, PT, R48, RZ, PT ;  /* 0x000000ff3000720c */ /* 0x000fe20003f26270 */
[----:B------:R-:W-:Y:S01]  /*2120*/  @!P0 IMAD.MOV R34, RZ, RZ, -R34 ;  /* 0x000000ffff228224 */ /* 0x000fe200078e0a22 */
[----:B------:R-:W-:Y:S01]  /*2130*/  LOP3.LUT R48, R39, 0x1c0, RZ, 0xc0, !PT ;  /* 0x000001c027307812 */ /* 0x000fe200078ec0ff */
[----:B------:R-:W-:Y:S01]  /*2140*/  @!P5 IMAD.MOV R38, RZ, RZ, -R38 ;  /* 0x000000ffff26d224 */ /* 0x000fe200078e0a26 */
[----:B------:R-:W-:Y:S01]  /*2150*/  SEL R3, R117, R10, !P2 ;  /* 0x0000000a75037207 */ /* 0x000fe20005000000 */
[----:B------:R-:W-:Y:S01]  /*2160*/  IMAD R5, R5, c[0x0][0x190], RZ ;  /* 0x0000640005057a24 */ /* 0x000fe200078e02ff */
[----:B------:R-:W-:Y:S01]  /*2170*/  SHF.R.U32.HI R48, RZ, 0x2, R48 ;  /* 0x00000002ff307819 */ /* 0x000fe20000011630 */
[----:B------:R-:W-:Y:S01]  /*2180*/  IMAD R4, R4, c[0x0][0x190], RZ ;  /* 0x0000640004047a24 */ /* 0x000fe200078e02ff */
[----:B------:R-:W-:Y:S01]  /*2190*/  SEL R8, R117, R12, !P2 ;  /* 0x0000000c75087207 */ /* 0x000fe20005000000 */
[----:B------:R-:W-:Y:S01]  /*21a0*/  IMAD R3, R3, c[0x0][0x190], RZ ;  /* 0x0000640003037a24 */ /* 0x000fe200078e02ff */
[----:B------:R-:W-:-:S02]  /*21b0*/  SEL R9, R117, R14, !P2 ;  /* 0x0000000e75097207 */ /* 0x000fc40005000000 */
[----:B------:R-:W-:Y:S01]  /*21c0*/  LOP3.LUT R92, R42, 0x400, R21, 0xf8, !PT ;  /* 0x000004002a5c7812 */ /* 0x000fe200078ef815 */
[----:B------:R-:W-:Y:S01]  /*21d0*/  @!P1 IMAD.MOV R2, RZ, RZ, -R2 ;  /* 0x000000ffff029224 */ /* 0x000fe200078e0a02 */
[C---:B------:R-:W-:Y:S01]  /*21e0*/  SEL R18, R117.reuse, R18, !P2 ;  /* 0x0000001275127207 */ /* 0x040fe20005000000 */
[----:B------:R-:W-:Y:S01]  /*21f0*/  IMAD R8, R8, c[0x0][0x190], RZ ;  /* 0x0000640008087a24 */ /* 0x000fe200078e02ff */
[C---:B------:R-:W-:Y:S01]  /*2200*/  SEL R16, R117.reuse, R16, !P2 ;  /* 0x0000001075107207 */ /* 0x040fe20005000000 */
[----:B------:R-:W-:Y:S01]  /*2210*/  STL [R1+0x8], R92 ;  /* 0x0000085c01007387 */ /* 0x000fe20000100800 */
[C---:B------:R-:W-:Y:S01]  /*2220*/  SEL R15, R117.reuse, R15, !P2 ;  /* 0x0000000f750f7207 */ /* 0x040fe20005000000 */
[----:B------:R-:W-:Y:S01]  /*2230*/  IMAD R18, R18, c[0x0][0x190], RZ ;  /* 0x0000640012127a24 */ /* 0x000fe200078e02ff */
[C---:B------:R-:W-:Y:S01]  /*2240*/  SEL R13, R117.reuse, R13, !P2 ;  /* 0x0000000d750d7207 */ /* 0x040fe20005000000 */
[----:B------:R-:W-:Y:S01]  /*2250*/  STL [R1+0x88], R83 ;  /* 0x0000885301007387 */ /* 0x000fe20000100800 */
[C---:B------:R-:W-:Y:S01]  /*2260*/  SEL R11, R117.reuse, R11, !P2 ;  /* 0x0000000b750b7207 */ /* 0x040fe20005000000 */
[----:B------:R-:W-:Y:S01]  /*2270*/  IMAD R16, R16, c[0x0][0x190], RZ ;  /* 0x0000640010107a24 */ /* 0x000fe200078e02ff */
[----:B------:R-:W-:Y:S01]  /*2280*/  SEL R7, R117, R7, !P2 ;  /* 0x0000000775077207 */ /* 0x000fe20005000000 */
[----:B------:R-:W-:Y:S01]  /*2290*/  IMAD R15, R15, c[0x0][0x190], RZ ;  /* 0x000064000f0f7a24 */ /* 0x000fe200078e02ff */
[----:B------:R-:W-:Y:S01]  /*22a0*/  SEL R6, R117, R6, !P2 ;  /* 0x0000000675067207 */ /* 0x000fe20005000000 */
[----:B------:R-:W-:Y:S01]  /*22b0*/  IMAD R13, R13, c[0x0][0x190], RZ ;  /* 0x000064000d0d7a24 */ /* 0x000fe200078e02ff */
[----:B------:R-:W-:Y:S01]  /*22c0*/  SEL R112, R117, R112, !P2 ;  /* 0x0000007075707207 */ /* 0x000fe20005000000 */
[----:B------:R-:W-:Y:S01]  /*22d0*/  IMAD R11, R11, c[0x0][0x190], RZ ;  /* 0x000064000b0b7a24 */ /* 0x000fe200078e02ff */
[----:B------:R-:W-:Y:S01]  /*22e0*/  SEL R113, R117, R113, !P2 ;  /* 0x0000007175717207 */ /* 0x000fe20005000000 */
[----:B------:R-:W-:Y:S01]  /*22f0*/  IMAD R7, R7, c[0x0][0x190], RZ ;  /* 0x0000640007077a24 */ /* 0x000fe200078e02ff */
[C---:B------:R-:W-:Y:S01]  /*2300*/  SEL R106, R117.reuse, R106, !P2 ;  /* 0x0000006a756a7207 */ /* 0x040fe20005000000 */
[----:B------:R-:W-:Y:S01]  /*2310*/  IMAD R6, R6, c[0x0][0x190], RZ ;  /* 0x0000640006067a24 */ /* 0x000fe200078e02ff */
[C---:B------:R-:W-:Y:S01]  /*2320*/  SEL R107, R117.reuse, R107, !P2 ;  /* 0x0000006b756b7207 */ /* 0x040fe20005000000 */
[----:B------:R-:W-:Y:S01]  /*2330*/  IMAD R112, R112, c[0x0][0x190], RZ ;  /* 0x0000640070707a24 */ /* 0x000fe200078e02ff */
[----:B------:R-:W-:Y:S01]  /*2340*/  SEL R108, R117, R108, !P2 ;  /* 0x0000006c756c7207 */ /* 0x000fe20005000000 */
        /* <DEDUP_REMOVED lines=31> */
[----:B------:R-:W-:Y:S01]  /*2540*/  LOP3.LUT R81, R48, 0x3fe, R19, 0x78, !PT ;  /* 0x000003fe30517812 */ /* 0x000fe200078e7813 */
[----:B------:R-:W-:Y:S01]  /*2550*/  IMAD R123, R123, c[0x0][0x190], RZ ;  /* 0x000064007b7b7a24 */ /* 0x000fe200078e02ff */
[----:B------:R-:W-:Y:S01]  /*2560*/  LEA R48, P2, R50, c[0x0][0x160], 0x1 ;  /* 0x0000580032307a11 */ /* 0x000fe200078408ff */
[----:B------:R-:W-:Y:S01]  /*2570*/  IMAD R121, R121, c[0x0][0x190], RZ ;  /* 0x0000640079797a24 */ /* 0x000fe200078e02ff */
[----:B------:R-:W-:Y:S01]  /*2580*/  LEA R82, P3, R51, c[0x0][0x160], 0x1 ;  /* 0x0000580033527a11 */ /* 0x000fe200078608ff */
[----:B------:R-:W-:Y:S01]  /*2590*/  IMAD R119, R119, c[0x0][0x190], RZ ;  /* 0x0000640077777a24 */ /* 0x000fe200078e02ff */
[----:B------:R-:W-:Y:S01]  /*25a0*/  LEA R81, P4, R80, c[0x0][0x160], 0x1 ;  /* 0x0000580050517a11 */ /* 0x000fe200078808ff */
[----:B------:R0:W-:Y:S01]  /*25b0*/  STL [R1+0x64], R48 ;  /* 0x0000643001007387 */ /* 0x0001e20000100800 */
[----:B------:R-:W-:Y:S01]  /*25c0*/  LOP3.LUT R19, R19, 0x3fe, RZ, 0xc0, !PT ;  /* 0x000003fe13137812 */ /* 0x000fe200078ec0ff */
[----:B------:R-:W-:Y:S01]  /*25d0*/  IMAD R117, R117, c[0x0][0x190], RZ ;  /* 0x0000640075757a24 */ /* 0x000fe200078e02ff */
[----:B------:R-:W-:Y:S01]  /*25e0*/  ISETP.NE.AND P0, PT, RZ, c[0x0][0x178], PT ;  /* 0x00005e00ff007a0c */ /* 0x000fe20003f05270 */
[----:B------:R-:W-:Y:S01]  /*25f0*/  STL [R1+0x6c], R82 ;  /* 0x00006c5201007387 */ /* 0x000fe20000100800 */
[----:B------:R-:W-:Y:S01]  /*2600*/  CS2R R40, SRZ ;  /* 0x0000000000287805 */ /* 0x000fe2000001ff00 */
[----:B------:R-:W-:Y:S01]  /*2610*/  CS2R R42, SRZ ;  /* 0x00000000002a7805 */ /* 0x000fe2000001ff00 */
[----:B------:R-:W-:Y:S01]  /*2620*/  CS2R R36, SRZ ;  /* 0x0000000000247805 */ /* 0x000fe2000001ff00 */
[----:B------:R1:W-:Y:S01]  /*2630*/  STL [R1+0x74], R81 ;  /* 0x0000745101007387 */ /* 0x0003e20000100800 */
[----:B------:R-:W-:Y:S01]  /*2640*/  CS2R R38, SRZ ;  /* 0x0000000000267805 */ /* 0x000fe2000001ff00 */
[----:B0-----:R-:W-:Y:S01]  /*2650*/  LEA R48, P5, R49, c[0x0][0x160], 0x1 ;  /* 0x0000580031307a11 */ /* 0x001fe200078a08ff */
[----:B------:R-:W-:Y:S01]  /*2660*/  CS2R R32, SRZ ;  /* 0x0000000000207805 */ /* 0x000fe2000001ff00 */
[----:B------:R-:W-:Y:S01]  /*2670*/  CS2R R34, SRZ ;  /* 0x0000000000227805 */ /* 0x000fe2000001ff00 */
[----:B------:R-:W-:Y:S01]  /*2680*/  CS2R R28, SRZ ;  /* 0x00000000001c7805 */ /* 0x000fe2000001ff00 */
[----:B------:R-:W-:Y:S01]  /*2690*/  CS2R R30, SRZ ;  /* 0x00000000001e7805 */ /* 0x000fe2000001ff00 */
[----:B------:R0:W-:Y:S01]  /*26a0*/  STL [R1+0x7c], R48 ;  /* 0x00007c3001007387 */ /* 0x0001e20000100800 */
[----:B------:R-:W-:Y:S01]  /*26b0*/  @!P0 LOP3.LUT R2, RZ, c[0x0][0x178], RZ, 0x33, !PT ;  /* 0x00005e00ff028a12 */ /* 0x000fe200078e33ff */
[----:B------:R-:W-:Y:S01]  /*26c0*/  CS2R R24, SRZ ;  /* 0x0000000000187805 */ /* 0x000fe2000001ff00 */
[----:B-1----:R-:W-:Y:S01]  /*26d0*/  SHF.R.S32.HI R81, RZ, 0x5, R0 ;  /* 0x00000005ff517819 */ /* 0x002fe20000011400 */
[----:B------:R-:W-:Y:S01]  /*26e0*/  CS2R R26, SRZ ;  /* 0x00000000001a7805 */ /* 0x000fe2000001ff00 */
[----:B------:R-:W-:Y:S01]  /*26f0*/  LEA.HI.X.SX32 R0, R51, c[0x0][0x164], 0x1, P3 ;  /* 0x0000590033007a11 */ /* 0x000fe200018f0eff */
[----:B------:R-:W-:Y:S01]  /*2700*/  IMAD R2, R2, c[0x0][0x184], RZ ;  /* 0x0000610002027a24 */ /* 0x000fe200078e02ff */
[----:B------:R-:W-:Y:S01]  /*2710*/  CS2R R20, SRZ ;  /* 0x0000000000147805 */ /* 0x000fe2000001ff00 */
[----:B------:R1:W-:Y:S01]  /*2720*/  STL [R1+0x14], R81 ;  /* 0x0000145101007387 */ /* 0x0003e20000100800 */
[----:B------:R-:W-:Y:S01]  /*2730*/  CS2R R22, SRZ ;  /* 0x0000000000167805 */ /* 0x000fe2000001ff00 */
[----:B0-----:R-:W-:-:S02]  /*2740*/  LEA.HI.X.SX32 R48, R50, c[0x0][0x164], 0x1, P2 ;  /* 0x0000590032307a11 */ /* 0x001fc400010f0eff */
[----:B------:R-:W-:-:S03]  /*2750*/  LEA.HI.X.SX32 R50, R80, c[0x0][0x164], 0x1, P4 ;  /* 0x0000590050327a11 */ /* 0x000fc600020f0eff */
[----:B------:R0:W-:Y:S01]  /*2760*/  STL [R1+0x60], R48 ;  /* 0x0000603001007387 */ /* 0x0001e20000100800 */
[----:B-1----:R-:W-:-:S03]  /*2770*/  CS2R R80, SRZ ;  /* 0x0000000000507805 */ /* 0x002fc6000001ff00 */
[----:B------:R1:W-:Y:S04]  /*2780*/  STL [R1+0x68], R0 ;  /* 0x0000680001007387 */ /* 0x0003e80000100800 */
[----:B------:R-:W-:Y:S01]  /*2790*/  STL [R1+0x70], R50 ;  /* 0x0000703201007387 */ /* 0x000fe20000100800 */
[----:B0-----:R-:W-:Y:S02]  /*27a0*/  LEA.HI.X.SX32 R48, R49, c[0x0][0x164], 0x1, P5 ;  /* 0x0000590031307a11 */ /* 0x001fe400028f0eff */
[----:B------:R-:W-:Y:S02]  /*27b0*/  LEA R49, P6, R16, c[0x0][0x168], 0x1 ;  /* 0x00005a0010317a11 */ /* 0x000fe400078c08ff */
[----:B-1----:R-:W-:Y:S01]  /*27c0*/  LOP3.LUT R0, R19, 0x30, R83, 0x78, !PT ;  /* 0x0000003013007812 */ /* 0x002fe200078e7853 */
[----:B------:R0:W-:Y:S01]  /*27d0*/  STL [R1+0x78], R48 ;  /* 0x0000783001007387 */ /* 0x0001e20000100800 */
[----:B------:R-:W-:Y:S01]  /*27e0*/  LEA R19, P4, R18, c[0x0][0x168], 0x1 ;  /* 0x00005a0012137a11 */ /* 0x000fe200078808ff */
[----:B------:R-:W-:Y:S01]  /*27f0*/  CS2R R82, SRZ ;  /* 0x0000000000527805 */ /* 0x000fe2000001ff00 */
[----:B------:R-:W-:-:S03]  /*2800*/  LEA.HI.X.SX32 R16, R16, c[0x0][0x16c], 0x1, P6 ;  /* 0x00005b0010107a11 */ /* 0x000fc600030f0eff */
[----:B------:R1:W-:Y:S01]  /*2810*/  STL [R1+0x5c], R19 ;  /* 0x00005c1301007387 */ /* 0x0003e20000100800 */
[----:B0-----:R-:W-:-:S03]  /*2820*/  LEA R48, P3, R15, c[0x0][0x168], 0x1 ;  /* 0x00005a000f307a11 */ /* 0x001fc600078608ff */
[----:B------:R0:W-:Y:S04]  /*2830*/  STL [R1+0x54], R49 ;  /* 0x0000543101007387 */ /* 0x0001e80000100800 */
[----:B------:R2:W-:Y:S01]  /*2840*/  STL [R1+0x4c], R48 ;  /* 0x00004c3001007387 */ /* 0x0005e20000100800 */
[----:B-1----:R-:W-:Y:S02]  /*2850*/  LEA R19, P1, R13, c[0x0][0x168], 0x1 ;  /* 0x00005a000d137a11 */ /* 0x002fe400078208ff */
[----:B0-----:R-:W-:-:S03]  /*2860*/  LEA R49, P0, R11, c[0x0][0x168], 0x1 ;  /* 0x00005a000b317a11 */ /* 0x001fc600078008ff */
[----:B------:R0:W-:Y:S01]  /*2870*/  STL [R1+0x44], R19 ;  /* 0x0000441301007387 */ /* 0x0001e20000100800 */
[----:B--2---:R-:W-:-:S03]  /*2880*/  LEA R48, P2, R7, c[0x0][0x168], 0x1 ;  /* 0x00005a0007307a11 */ /* 0x004fc600078408ff */
[----:B------:R-:W-:Y:S01]  /*2890*/  STL [R1+0x3c], R49 ;  /* 0x00003c3101007387 */ /* 0x000fe20000100800 */
[----:B------:R-:W-:Y:S02]  /*28a0*/  LEA.HI.X.SX32 R11, R11, c[0x0][0x16c], 0x1, P0 ;  /* 0x00005b000b0b7a11 */ /* 0x000fe400000f0eff */
[----:B------:R-:W-:Y:S01]  /*28b0*/  LEA.HI.X.SX32 R7, R7, c[0x0][0x16c], 0x1, P2 ;  /* 0x00005b0007077a11 */ /* 0x000fe200010f0eff */
[----:B------:R-:W-:Y:S01]  /*28c0*/  STL [R1+0x34], R48 ;  /* 0x0000343001007387 */ /* 0x000fe20000100800 */
[----:B------:R-:W-:Y:S02]  /*28d0*/  LEA R115, P0, R112, c[0x0][0x168], 0x1 ;  /* 0x00005a0070737a11 */ /* 0x000fe400078008ff */
[----:B0-----:R-:W-:Y:S02]  /*28e0*/  LEA.HI.X.SX32 R19, R18, c[0x0][0x16c], 0x1, P4 ;  /* 0x00005b0012137a11 */ /* 0x001fe400020f0eff */
[C---:B------:R-:W-:Y:S02]  /*28f0*/  LEA R18, P5, R6.reuse, c[0x0][0x168], 0x1 ;  /* 0x00005a0006127a11 */ /* 0x040fe400078a08ff */
[----:B------:R-:W-:Y:S01]  /*2900*/  LEA R114, P2, R113, c[0x0][0x168], 0x1 ;  /* 0x00005a0071727a11 */ /* 0x000fe200078408ff */
[----:B------:R0:W-:Y:S01]  /*2910*/  STL [R1+0x58], R19 ;  /* 0x0000581301007387 */ /* 0x0001e20000100800 */
[----:B------:R-:W-:-:S02]  /*2920*/  LEA.HI.X.SX32 R6, R6, c[0x0][0x16c], 0x1, P5 ;  /* 0x00005b0006067a11 */ /* 0x000fc400028f0eff */
[----:B------:R-:W-:Y:S01]  /*2930*/  LEA R111, P5, R106, c[0x0][0x168], 0x1 ;  /* 0x00005a006a6f7a11 */ /* 0x000fe200078a08ff */
[----:B------:R1:W-:Y:S01]  /*2940*/  STL [R1+0x2c], R18 ;  /* 0x00002c1201007387 */ /* 0x0003e20000100800 */
[----:B------:R-:W-:Y:S02]  /*2950*/  LEA.HI.X.SX32 R112, R112, c[0x0][0x16c], 0x1, P0 ;  /* 0x00005b0070707a11 */ /* 0x000fe400000f0eff */
[----:B------:R-:W-:Y:S01]  /*2960*/  LEA.HI.X.SX32 R113, R113, c[0x0][0x16c], 0x1, P2 ;  /* 0x00005b0071717a11 */ /* 0x000fe200010f0eff */
[----:B------:R2:W-:Y:S01]  /*2970*/  STL [R1+0x50], R16 ;  /* 0x0000501001007387 */ /* 0x0005e20000100800 */
[----:B------:R-:W-:Y:S02]  /*2980*/  LEA.HI.X.SX32 R106, R106, c[0x0][0x16c], 0x1, P5 ;  /* 0x00005b006a6a7a11 */ /* 0x000fe400028f0eff */
[----:B0-----:R-:W-:Y:S02]  /*2990*/  LEA R19, P4, R5, c[0x0][0x168], 0x1 ;  /* 0x00005a0005137a11 */ /* 0x001fe400078808ff */
[----:B------:R-:W-:-:S02]  /*29a0*/  LEA R105, P0, R102, c[0x0][0x168], 0x1 ;  /* 0x00005a0066697a11 */ /* 0x000fc400078008ff */
[----:B-1----:R-:W-:Y:S01]  /*29b0*/  LEA.HI.X.SX32 R18, R15, c[0x0][0x16c], 0x1, P3 ;  /* 0x00005b000f127a11 */ /* 0x002fe200018f0eff */
[----:B------:R-:W-:Y:S01]  /*29c0*/  STL [R1+0x24], R19 ;  /* 0x0000241301007387 */ /* 0x000fe20000100800 */
[----:B------:R-:W-:Y:S02]  /*29d0*/  LEA.HI.X.SX32 R15, R13, c[0x0][0x16c], 0x1, P1 ;  /* 0x00005b000d0f7a11 */ /* 0x000fe400008f0eff */
[C---:B--2---:R-:W-:Y:S01]  /*29e0*/  LEA R16, P3, R4.reuse, c[0x0][0x168], 0x1 ;  /* 0x00005a0004107a11 */ /* 0x044fe200078608ff */
[----:B------:R-:W-:Y:S01]  /*29f0*/  STL [R1+0x48], R18 ;  /* 0x0000481201007387 */ /* 0x000fe20000100800 */
[----:B------:R-:W-:Y:S02]  /*2a00*/  LEA R13, P1, R3, c[0x0][0x168], 0x1 ;  /* 0x00005a00030d7a11 */ /* 0x000fe400078208ff */
[----:B------:R-:W-:Y:S01]  /*2a10*/  LEA.HI.X.SX32 R5, R5, c[0x0][0x16c], 0x1, P4 ;  /* 0x00005b0005057a11 */ /* 0x000fe200020f0eff */
[----:B------:R-:W-:Y:S01]  /*2a20*/  STL [R1+0x1c], R16 ;  /* 0x00001c1001007387 */ /* 0x000fe20000100800 */
[----:B------:R-:W-:-:S02]  /*2a30*/  LEA.HI.X.SX32 R4, R4, c[0x0][0x16c], 0x1, P3 ;  /* 0x00005b0004047a11 */ /* 0x000fc400018f0eff */
[----:B------:R-:W-:Y:S01]  /*2a40*/  LEA.HI.X.SX32 R3, R3, c[0x0][0x16c], 0x1, P1 ;  /* 0x00005b0003037a11 */ /* 0x000fe200008f0eff */
[----:B------:R-:W-:Y:S01]  /*2a50*/  STL [R1+0x40], R15 ;  /* 0x0000400f01007387 */ /* 0x000fe20000100800 */
[C---:B------:R-:W-:Y:S02]  /*2a60*/  LEA R109, P4, R107.reuse, c[0x0][0x168], 0x1 ;  /* 0x00005a006b6d7a11 */ /* 0x040fe400078808ff */
[----:B------:R-:W-:Y:S01]  /*2a70*/  LEA R110, P3, R108, c[0x0][0x168], 0x1 ;  /* 0x00005a006c6e7a11 */ /* 0x000fe200078608ff */
[----:B------:R-:W-:Y:S01]  /*2a80*/  STL [R1+0x4], R13 ;  /* 0x0000040d01007387 */ /* 0x000fe20000100800 */
[----:B------:R-:W-:Y:S02]  /*2a90*/  LEA.HI.X.SX32 R107, R107, c[0x0][0x16c], 0x1, P4 ;  /* 0x00005b006b6b7a11 */ /* 0x000fe400020f0eff */
[----:B------:R-:W-:Y:S01]  /*2aa0*/  LEA R104, P1, R101, c[0x0][0x168], 0x1 ;  /* 0x00005a0065687a11 */ /* 0x000fe200078208ff */
[----:B------:R-:W-:Y:S01]  /*2ab0*/  STL [R1+0x38], R11 ;  /* 0x0000380b01007387 */ /* 0x000fe20000100800 */
[----:B------:R-:W-:-:S02]  /*2ac0*/  LEA R103, P2, R100, c[0x0][0x168], 0x1 ;  /* 0x00005a0064677a11 */ /* 0x000fc400078408ff */
[----:B------:R-:W-:Y:S01]  /*2ad0*/  LEA R99, P5, R98, c[0x0][0x168], 0x1 ;  /* 0x00005a0062637a11 */ /* 0x000fe200078a08ff */
[----:B------:R0:W-:Y:S01]  /*2ae0*/  STL [R1+0x30], R7 ;  /* 0x0000300701007387 */ /* 0x0001e20000100800 */
[----:B------:R-:W-:Y:S02]  /*2af0*/  LEA.HI.X.SX32 R108, R108, c[0x0][0x16c], 0x1, P3 ;  /* 0x00005b006c6c7a11 */ /* 0x000fe400018f0eff */
[----:B------:R-:W-:Y:S01]  /*2b00*/  LEA.HI.X.SX32 R101, R101, c[0x0][0x16c], 0x1, P1 ;  /* 0x00005b0065657a11 */ /* 0x000fe200008f0eff */
[----:B------:R1:W-:Y:S01]  /*2b10*/  STL [R1+0x28], R6 ;  /* 0x0000280601007387 */ /* 0x0003e20000100800 */
[----:B------:R-:W-:Y:S02]  /*2b20*/  LEA.HI.X.SX32 R102, R102, c[0x0][0x16c], 0x1, P0 ;  /* 0x00005b0066667a11 */ /* 0x000fe400000f0eff */
[----:B------:R-:W-:Y:S01]  /*2b30*/  LEA.HI.X.SX32 R100, R100, c[0x0][0x16c], 0x1, P2 ;  /* 0x00005b0064647a11 */ /* 0x000fe200010f0eff */
[----:B------:R2:W-:Y:S01]  /*2b40*/  STL [R1+0x20], R5 ;  /* 0x0000200501007387 */ /* 0x0005e20000100800 */
[----:B------:R-:W-:-:S02]  /*2b50*/  LEA.HI.X.SX32 R98, R98, c[0x0][0x16c], 0x1, P5 ;  /* 0x00005b0062627a11 */ /* 0x000fc400028f0eff */
[----:B0-----:R-:W-:Y:S01]  /*2b60*/  LOP3.LUT R7, R92, 0x40, RZ, 0x3c, !PT ;  /* 0x000000405c077812 */ /* 0x001fe200078e3cff */
[----:B------:R0:W-:Y:S01]  /*2b70*/  STL [R1+0x18], R4 ;  /* 0x0000180401007387 */ /* 0x0001e20000100800 */
[----:B------:R-:W-:Y:S02]  /*2b80*/  LEA R15, P1, R14, c[0x0][0x168], 0x1 ;  /* 0x00005a000e0f7a11 */ /* 0x000fe400078208ff */
[----:B-1----:R-:W-:Y:S01]  /*2b90*/  LOP3.LUT R6, R92, 0x60, RZ, 0x3c, !PT ;  /* 0x000000605c067812 */ /* 0x002fe200078e3cff */
[----:B------:R1:W-:Y:S01]  /*2ba0*/  STL [R1], R3 ;  /* 0x0000000301007387 */ /* 0x0003e20000100800 */
[----:B------:R-:W-:Y:S02]  /*2bb0*/  LEA R13, P0, R12, c[0x0][0x168], 0x1 ;  /* 0x00005a000c0d7a11 */ /* 0x000fe400078008ff */
[----:B--2---:R-:W-:Y:S02]  /*2bc0*/  LEA R5, P4, R8, c[0x0][0x168], 0x1 ;  /* 0x00005a0008057a11 */ /* 0x004fe400078808ff */
[----:B------:R-:W-:-:S02]  /*2bd0*/  LEA R11, P2, R10, c[0x0][0x168], 0x1 ;  /* 0x00005a000a0b7a11 */ /* 0x000fc400078408ff */
[----:B------:R-:W-:Y:S02]  /*2be0*/  LEA.HI.X.SX32 R8, R8, c[0x0][0x16c], 0x1, P4 ;  /* 0x00005b0008087a11 */ /* 0x000fe400020f0eff */
[----:B0-----:R-:W-:Y:S02]  /*2bf0*/  LEA R4, P3, R9, c[0x0][0x168], 0x1 ;  /* 0x00005a0009047a11 */ /* 0x001fe400078608ff */
[----:B-1----:R-:W-:Y:S02]  /*2c00*/  LOP3.LUT R3, R92, 0x20, RZ, 0x3c, !PT ;  /* 0x000000205c037812 */ /* 0x002fe400078e3cff */
[----:B------:R-:W-:Y:S02]  /*2c10*/  LEA R89, P5, R90, c[0x0][0x168], 0x1 ;  /* 0x00005a005a597a11 */ /* 0x000fe400078a08ff */
[----:B------:R-:W-:Y:S01]  /*2c20*/  LEA R16, P4, R17, c[0x0][0x168], 0x1 ;  /* 0x00005a0011107a11 */ /* 0x000fe200078808ff */
[----:B------:R0:W-:Y:S01]  /*2c30*/  STL [R1+0x94], R3 ;  /* 0x0000940301007387 */ /* 0x0001e20000100800 */
[----:B------:R-:W-:-:S02]  /*2c40*/  LEA.HI.X.SX32 R9, R9, c[0x0][0x16c], 0x1, P3 ;  /* 0x00005b0009097a11 */ /* 0x000fc400018f0eff */
[----:B------:R-:W-:Y:S01]  /*2c50*/  LEA.HI.X.SX32 R14, R14, c[0x0][0x16c], 0x1, P1 ;  /* 0x00005b000e0e7a11 */ /* 0x000fe200008f0eff */
[----:B------:R1:W-:Y:S01]  /*2c60*/  STL [R1+0x90], R7 ;  /* 0x0000900701007387 */ /* 0x0003e20000100800 */
[----:B------:R-:W-:Y:S02]  /*2c70*/  LEA.HI.X.SX32 R12, R12, c[0x0][0x16c], 0x1, P0 ;  /* 0x00005b000c0c7a11 */ /* 0x000fe400000f0eff */
[----:B------:R-:W-:Y:S01]  /*2c80*/  LEA.HI.X.SX32 R10, R10, c[0x0][0x16c], 0x1, P2 ;  /* 0x00005b000a0a7a11 */ /* 0x000fe200010f0eff */
[----:B------:R1:W-:Y:S01]  /*2c90*/  STL [R1+0x8c], R6 ;  /* 0x00008c0601007387 */ /* 0x0003e20000100800 */
[----:B------:R-:W-:Y:S01]  /*2ca0*/  LEA.HI.X.SX32 R90, R90, c[0x0][0x16c], 0x1, P5 ;  /* 0x00005b005a5a7a11 */ /* 0x000fe200028f0eff */
[----:B0-----:R-:W-:Y:S01]  /*2cb0*/  IMAD.WIDE R2, R2, 0x2, RZ ;  /* 0x0000000202027825 */ /* 0x001fe200078e02ff */
[----:B------:R-:W-:Y:S02]  /*2cc0*/  LEA.HI.X.SX32 R17, R17, c[0x0][0x16c], 0x1, P4 ;  /* 0x00005b0011117a11 */ /* 0x000fe400020f0eff */
[----:B------:R-:W-:-:S02]  /*2cd0*/  LEA R88, P3, R91, c[0x0][0x168], 0x1 ;  /* 0x00005a005b587a11 */ /* 0x000fc400078608ff */
[----:B------:R-:W-:Y:S02]  /*2ce0*/  LEA R124, P1, R125, c[0x0][0x168], 0x1 ;  /* 0x00005a007d7c7a11 */ /* 0x000fe400078208ff */
[----:B------:R-:W-:Y:S02]  /*2cf0*/  LEA R122, P0, R123, c[0x0][0x168], 0x1 ;  /* 0x00005a007b7a7a11 */ /* 0x000fe400078008ff */
[----:B------:R-:W-:Y:S02]  /*2d00*/  LEA R120, P2, R121, c[0x0][0x168], 0x1 ;  /* 0x00005a0079787a11 */ /* 0x000fe400078408ff */
[----:B------:R-:W-:Y:S02]  /*2d10*/  LEA R118, P5, R119, c[0x0][0x168], 0x1 ;  /* 0x00005a0077767a11 */ /* 0x000fe400078a08ff */
[----:B------:R-:W-:Y:S02]  /*2d20*/  LEA R116, P4, R117, c[0x0][0x168], 0x1 ;  /* 0x00005a0075747a11 */ /* 0x000fe400078808ff */
[----:B------:R-:W-:-:S02]  /*2d30*/  LEA.HI.X.SX32 R91, R91, c[0x0][0x16c], 0x1, P3 ;  /* 0x00005b005b5b7a11 */ /* 0x000fc400018f0eff */
[----:B------:R-:W-:Y:S02]  /*2d40*/  LEA.HI.X.SX32 R125, R125, c[0x0][0x16c], 0x1, P1 ;  /* 0x00005b007d7d7a11 */ /* 0x000fe400008f0eff */
[----:B------:R-:W-:Y:S02]  /*2d50*/  LEA.HI.X.SX32 R123, R123, c[0x0][0x16c], 0x1, P0 ;  /* 0x00005b007b7b7a11 */ /* 0x000fe400000f0eff */
[----:B------:R-:W-:Y:S02]  /*2d60*/  LEA.HI.X.SX32 R121, R121, c[0x0][0x16c], 0x1, P2 ;  /* 0x00005b0079797a11 */ /* 0x000fe400010f0eff */
[----:B------:R-:W-:Y:S02]  /*2d70*/  LEA.HI.X.SX32 R119, R119, c[0x0][0x16c], 0x1, P5 ;  /* 0x00005b0077777a11 */ /* 0x000fe400028f0eff */
[----:B-1----:R-:W-:Y:S02]  /*2d80*/  LEA.HI.X.SX32 R117, R117, c[0x0][0x16c], 0x1, P4 ;  /* 0x00005b0075757a11 */ /* 0x002fe400020f0eff */
.L_x_3:
[----:B------:R-:W2:Y:S04]  /*2d90*/  LDL R6, [R1+0x7c] ;  /* 0x00007c0001067983 */ /* 0x000ea80000100800 */
[----:B------:R-:W3:Y:S04]  /*2da0*/  LDL R51, [R1+0x78] ;  /* 0x0000780001337983 */ /* 0x000ee80000100800 */
[----:B------:R-:W0:Y:S04]  /*2db0*/  S2R R7, SR_TID.X ;  /* 0x0000000000077919 */ /* 0x000e280000002100 */
[----:B------:R-:W4:Y:S04]  /*2dc0*/  LDL R18, [R1+0x74] ;  /* 0x0000740001127983 */ /* 0x000f280000100800 */
[----:B------:R-:W5:Y:S04]  /*2dd0*/  LDL R50, [R1+0x70] ;  /* 0x0000700001327983 */ /* 0x000f680000100800 */
[----:B------:R-:W4:Y:S01]  /*2de0*/  LDL R48, [R1+0x6c] ;  /* 0x00006c0001307983 */ /* 0x000f220000100800 */
[----:B0-----:R-:W-:-:S04]  /*2df0*/  SHF.R.U32.HI R49, RZ, 0x6, R7 ;  /* 0x00000006ff317819 */ /* 0x001fc80000011607 */
[----:B------:R-:W-:-:S04]  /*2e00*/  SGXT.U32 R49, R49, 0x3 ;  /* 0x000000033131781a */ /* 0x000fc80000000000 */
[C---:B------:R-:W-:Y:S02]  /*2e10*/  ISETP.GE.AND P0, PT, R49.reuse, UR4, PT ;  /* 0x0000000431007c0c */ /* 0x040fe4000bf06270 */
[----:B------:R-:W-:Y:S01]  /*2e20*/  LOP3.LUT R7, R49, 0x10, RZ, 0xfc, !PT ;  /* 0x0000001031077812 */ /* 0x000fe200078efcff */
[----:B------:R0:W-:Y:S03]  /*2e30*/  STL [R1+0x14c], R82 ;  /* 0x00014c5201007387 */ /* 0x0001e60000100800 */
[----:B------:R-:W-:Y:S01]  /*2e40*/  ISETP.GE.AND P5, PT, R7, UR4, PT ;  /* 0x0000000407007c0c */ /* 0x000fe2000bfa6270 */
[----:B------:R1:W-:Y:S01]  /*2e50*/  STL [R1+0x148], R83 ;  /* 0x0001485301007387 */ /* 0x0003e20000100800 */
[----:B------:R-:W-:-:S03]  /*2e60*/  LOP3.LUT R19, R49, 0x8, RZ, 0xfc, !PT ;  /* 0x0000000831137812 */ /* 0x000fc600078efcff */
[----:B------:R1:W-:Y:S01]  /*2e70*/  STL [R1+0x144], R84 ;  /* 0x0001445401007387 */ /* 0x0003e20000100800 */
[----:B0-----:R-:W-:-:S03]  /*2e80*/  PRMT R82, RZ, 0x7610, R82 ;  /* 0x00007610ff527816 */ /* 0x001fc60000000052 */
[----:B------:R0:W-:Y:S04]  /*2e90*/  STL [R1+0x140], R85 ;  /* 0x0001405501007387 */ /* 0x0001e80000100800 */
[----:B------:R0:W-:Y:S04]  /*2ea0*/  STL [R1+0x13c], R86 ;  /* 0x00013c5601007387 */ /* 0x0001e80000100800 */
[----:B------:R0:W-:Y:S04]  /*2eb0*/  STL [R1+0x138], R87 ;  /* 0x0001385701007387 */ /* 0x0001e80000100800 */
[----:B------:R-:W5:Y:S01]  /*2ec0*/  LDL R49, [R1+0x68] ;  /* 0x0000680001317983 */ /* 0x000f620000100800 */
[----:B--2---:R-:W-:-:S05]  /*2ed0*/  IADD3 R6, P3, R2, R6, RZ ;  /* 0x0000000602067210 */ /* 0x004fca0007f7e0ff */
[----:B---3--:R-:W-:Y:S02]  /*2ee0*/  IMAD.X R7, R3, 0x1, R51, P3 ;  /* 0x0000000103077824 */ /* 0x008fe400018e0633 */
[----:B------:R-:W2:Y:S04]  /*2ef0*/  LDL R51, [R1+0x60] ;  /* 0x0000600001337983 */ /* 0x000ea80000100800 */
[----:B------:R3:W2:Y:S04]  /*2f00*/  @!P0 LDG.E.U16 R82, [R6.64] ;  /* 0x0000000606528981 */ /* 0x0006a8000c1e1500 */
[----:B---3--:R-:W3:Y:S01]  /*2f10*/  LDL R7, [R1+0x64] ;  /* 0x0000640001077983 */ /* 0x008ee20000100800 */
[----:B----4-:R-:W-:-:S02]  /*2f20*/  IADD3 R18, P2, R2, R18, RZ ;  /* 0x0000001202127210 */ /* 0x010fc40007f5e0ff */
[----:B------:R-:W-:-:S03]  /*2f30*/  ISETP.GE.AND P4, PT, R19, UR4, PT ;  /* 0x0000000413007c0c */ /* 0x000fc6000bf86270 */
[----:B-----5:R-:W-:Y:S02]  /*2f40*/  IMAD.X R19, R3, 0x1, R50, P2 ;  /* 0x0000000103137824 */ /* 0x020fe400010e0632 */
[----:B------:R-:W4:Y:S01]  /*2f50*/  S2R R50, SR_TID.X ;  /* 0x0000000000327919 */ /* 0x000f220000002100 */
[----:B------:R-:W-:Y:S02]  /*2f60*/  IADD3 R48, P1, R2, R48, RZ ;  /* 0x0000003002307210 */ /* 0x000fe40007f3e0ff */
[----:B-1----:R-:W-:Y:S02]  /*2f70*/  PRMT R83, RZ, 0x7610, R83 ;  /* 0x00007610ff537816 */ /* 0x002fe40000000053 */
[----:B------:R-:W-:Y:S01]  /*2f80*/  PRMT R84, RZ, 0x7610, R84 ;  /* 0x00007610ff547816 */ /* 0x000fe20000000054 */
[----:B------:R-:W-:Y:S04]  /*2f90*/  STL.64 [R1+0x98], R2 ;  /* 0x0000980201007387 */ /* 0x000fe80000100a00 */
[----:B------:R1:W5:Y:S01]  /*2fa0*/  @!P4 LDG.E.U16 R83, [R18.64] ;  /* 0x000000061253c981 */ /* 0x000362000c1e1500 */
[----:B----4-:R-:W-:-:S04]  /*2fb0*/  SHF.R.U32.HI R6, RZ, 0x6, R50 ;  /* 0x00000006ff067819 */ /* 0x010fc80000011632 */
[----:B------:R-:W-:Y:S02]  /*2fc0*/  SGXT.U32 R6, R6, 0x3 ;  /* 0x000000030606781a */ /* 0x000fe40000000000 */
[----:B------:R-:W-:Y:S02]  /*2fd0*/  LOP3.LUT R50, R50, 0x1f, RZ, 0xc0, !PT ;  /* 0x0000001f32327812 */ /* 0x000fe400078ec0ff */
[----:B------:R-:W-:Y:S02]  /*2fe0*/  LOP3.LUT R6, R6, 0x18, RZ, 0xfc, !PT ;  /* 0x0000001806067812 */ /* 0x000fe400078efcff */
[C---:B------:R-:W-:Y:S01]  /*2ff0*/  ISETP.GE.AND P2, PT, R50.reuse, UR4, PT ;  /* 0x0000000432007c0c */ /* 0x040fe2000bf46270 */
[----:B------:R-:W-:Y:S02]  /*3000*/  IMAD R50, R50, c[0x0][0x18c], RZ ;  /* 0x0000630032327a24 */ /* 0x000fe400078e02ff */
[----:B------:R-:W-:Y:S01]  /*3010*/  IMAD.X R49, R3, 0x1, R49, P1 ;  /* 0x0000000103317824 */ /* 0x000fe200008e0631 */
[----:B------:R-:W-:Y:S01]  /*3020*/  ISETP.GE.AND P1, PT, R6, UR4, PT ;  /* 0x0000000406007c0c */ /* 0x000fe2000bf26270 */
[----:B------:R-:W-:Y:S01]  /*3030*/  STL.64 [R1+0xa0], R116 ;  /* 0x0000a07401007387 */ /* 0x000fe20000100a00 */
[----:B-1----:R-:W-:-:S03]  /*3040*/  IMAD.WIDE R18, R50, 0x2, R116 ;  /* 0x0000000232127825 */ /* 0x002fc600078e0274 */
[----:B------:R1:W4:Y:S04]  /*3050*/  @!P5 LDG.E.U16 R84, [R48.64] ;  /* 0x000000063054d981 */ /* 0x000328000c1e1500 */
[----:B------:R1:W-:Y:S01]  /*3060*/  STL.64 [R1+0xa8], R118 ;  /* 0x0000a87601007387 */ /* 0x0003e20000100a00 */
[----:B0-----:R-:W-:-:S03]  /*3070*/  PRMT R85, RZ, 0x7610, R85 ;  /* 0x00007610ff557816 */ /* 0x001fc60000000055 */
[----:B------:R0:W-:Y:S01]  /*3080*/  STL.64 [R1+0xb0], R120 ;  /* 0x0000b07801007387 */ /* 0x0001e20000100a00 */
[----:B-1----:R-:W-:Y:S01]  /*3090*/  IMAD.WIDE R48, R50, 0x2, R118 ;  /* 0x0000000232307825 */ /* 0x002fe200078e0276 */
[----:B------:R-:W-:Y:S02]  /*30a0*/  PRMT R86, RZ, 0x7610, R86 ;  /* 0x00007610ff567816 */ /* 0x000fe40000000056 */
[----:B------:R-:W-:Y:S02]  /*30b0*/  PRMT R87, RZ, 0x7610, R87 ;  /* 0x00007610ff577816 */ /* 0x000fe40000000057 */
[----:B------:R-:W-:Y:S01]  /*30c0*/  PRMT R97, RZ, 0x7610, R97 ;  /* 0x00007610ff617816 */ /* 0x000fe20000000061 */
[----:B------:R-:W-:Y:S02]  /*30d0*/  IMAD.MOV.U32 R118, RZ, RZ, R89 ;  /* 0x000000ffff767224 */ /* 0x000fe400078e0059 */
[----:B------:R-:W-:Y:S02]  /*30e0*/  IMAD.MOV.U32 R119, RZ, RZ, R90 ;  /* 0x000000ffff777224 */ /* 0x000fe400078e005a */
[----:B------:R-:W-:-:S02]  /*30f0*/  IMAD.MOV.U32 R116, RZ, RZ, R16 ;  /* 0x000000ffff747224 */ /* 0x000fc400078e0010 */
[----:B------:R-:W-:Y:S01]  /*3100*/  IMAD.MOV.U32 R117, RZ, RZ, R17 ;  /* 0x000000ffff757224 */ /* 0x000fe200078e0011 */
[----:B------:R1:W-:Y:S01]  /*3110*/  STL.64 [R1+0xb8], R122 ;  /* 0x0000b87a01007387 */ /* 0x0003e20000100a00 */
[----:B------:R-:W-:-:S03]  /*3120*/  PRMT R94, RZ, 0x7610, R94 ;  /* 0x00007610ff5e7816 */ /* 0x000fc6000000005e */
[----:B------:R0:W-:Y:S01]  /*3130*/  STL.64 [R1+0xc0], R124 ;  /* 0x0000c07c01007387 */ /* 0x0001e20000100a00 */
[----:B------:R-:W-:Y:S02]  /*3140*/  PRMT R95, RZ, 0x7610, R95 ;  /* 0x00007610ff5f7816 */ /* 0x000fe4000000005f */
[----:B------:R-:W-:Y:S02]  /*3150*/  PRMT R96, RZ, 0x7610, R96 ;  /* 0x00007610ff607816 */ /* 0x000fe40000000060 */
[----:B---3--:R-:W-:-:S05]  /*3160*/  IADD3 R6, P0, R2, R7, RZ ;  /* 0x0000000702067210 */ /* 0x008fca0007f1e0ff */
[----:B--2---:R-:W-:Y:S02]  /*3170*/  IMAD.X R7, R3, 0x1, R51, P0 ;  /* 0x0000000103077824 */ /* 0x004fe400000e0633 */
[----:B------:R-:W-:Y:S02]  /*3180*/  IMAD.WIDE R50, R50, 0x2, R120 ;  /* 0x0000000232327825 */ /* 0x000fe400078e0278 */
[----:B0-----:R-:W0:Y:S04]  /*3190*/  S2R R121, SR_TID.X ;  /* 0x0000000000797919 */ /* 0x001e280000002100 */
[----:B------:R2:W3:Y:S04]  /*31a0*/  @!P1 LDG.E.U16 R85, [R6.64] ;  /* 0x0000000606559981 */ /* 0x0004e8000c1e1500 */
[----:B------:R-:W-:Y:S01]  /*31b0*/  BAR.SYNC.DEFER_BLOCKING 0x0 ;  /* 0x0000000000007b1d */ /* 0x000fe20000010000 */
[----:B------:R-:W-:-:S02]  /*31c0*/  IMAD.MOV.U32 R2, RZ, RZ, R88 ;  /* 0x000000ffff027224 */ /* 0x000fc400078e0058 */
[----:B------:R-:W-:Y:S01]  /*31d0*/  IMAD.MOV.U32 R3, RZ, RZ, R91 ;  /* 0x000000ffff037224 */ /* 0x000fe200078e005b */
[----:B0-----:R-:W-:-:S05]  /*31e0*/  LOP3.LUT R121, R121, 0x1f, RZ, 0xc0, !PT ;  /* 0x0000001f79797812 */ /* 0x001fca00078ec0ff */
[----:B------:R-:W-:Y:S01]  /*31f0*/  IMAD R121, R121, c[0x0][0x18c], RZ ;  /* 0x0000630079797a24 */ /* 0x000fe200078e02ff */
[----:B------:R0:W3:Y:S03]  /*3200*/  @!P2 LDG.E.U16 R86, [R18.64] ;  /* 0x000000061256a981 */ /* 0x0000e6000c1e1500 */
[C---:B--2---:R-:W-:Y:S01]  /*3210*/  IMAD.WIDE R6, R121.reuse, 0x2, R122 ;  /* 0x0000000279067825 */ /* 0x044fe200078e027a */
[----:B------:R2:W3:Y:S03]  /*3220*/  @!P2 LDG.E.U16 R87, [R48.64] ;  /* 0x000000063057a981 */ /* 0x0004e6000c1e1500 */
[C---:B------:R-:W-:Y:S01]  /*3230*/  IMAD.WIDE R16, R121.reuse, 0x2, R124 ;  /* 0x0000000279107825 */ /* 0x040fe200078e027c */
[----:B------:R1:W3:Y:S03]  /*3240*/  @!P2 LDG.E.U16 R97, [R50.64] ;  /* 0x000000063261a981 */ /* 0x0002e6000c1e1500 */
[C---:B0-----:R-:W-:Y:S01]  /*3250*/  IMAD.WIDE R18, R121.reuse, 0x2, R2 ;  /* 0x0000000279127825 */ /* 0x041fe200078e0202 */
[----:B------:R0:W-:Y:S03]  /*3260*/  STL.64 [R1+0xc8], R2 ;  /* 0x0000c80201007387 */ /* 0x0001e60000100a00 */
[C---:B--2---:R-:W-:Y:S01]  /*3270*/  IMAD.WIDE R48, R121.reuse, 0x2, R116 ;  /* 0x0000000279307825 */ /* 0x044fe200078e0274 */
[----:B------:R2:W3:Y:S03]  /*3280*/  @!P2 LDG.E.U16 R95, [R16.64] ;  /* 0x00000006105fa981 */ /* 0x0004e6000c1e1500 */
[----:B-1----:R-:W-:-:S02]  /*3290*/  IMAD.WIDE R50, R121, 0x2, R118 ;  /* 0x0000000279327825 */ /* 0x002fc400078e0276 */
[----:B------:R-:W1:Y:S04]  /*32a0*/  S2R R121, SR_TID.X ;  /* 0x0000000000797919 */ /* 0x000e680000002100 */
[----:B------:R0:W-:Y:S01]  /*32b0*/  STL.64 [R1+0xd0], R116 ;  /* 0x0000d07401007387 */ /* 0x0001e20000100a00 */
[----:B------:R-:W-:-:S03]  /*32c0*/  IMAD.MOV.U32 R120, RZ, RZ, R11 ;  /* 0x000000ffff787224 */ /* 0x000fc600078e000b */
[----:B------:R1:W-:Y:S01]  /*32d0*/  STL.64 [R1+0xd8], R118 ;  /* 0x0000d87601007387 */ /* 0x0003e20000100a00 */
[----:B------:R-:W-:Y:S02]  /*32e0*/  IMAD.MOV.U32 R122, RZ, RZ, R13 ;  /* 0x000000ffff7a7224 */ /* 0x000fe400078e000d */
[----:B------:R-:W-:Y:S01]  /*32f0*/  IMAD.MOV.U32 R123, RZ, RZ, R12 ;  /* 0x000000ffff7b7224 */ /* 0x000fe200078e000c */
[----:B------:R2:W3:Y:S01]  /*3300*/  @!P2 LDG.E.U16 R94, [R18.64] ;  /* 0x00000006125ea981 */ /* 0x0004e2000c1e1500 */
[----:B------:R-:W-:Y:S02]  /*3310*/  IMAD.MOV.U32 R124, RZ, RZ, R15 ;  /* 0x000000ffff7c7224 */ /* 0x000fe400078e000f */
[----:B------:R-:W-:Y:S01]  /*3320*/  IMAD.MOV.U32 R125, RZ, RZ, R14 ;  /* 0x000000ffff7d7224 */ /* 0x000fe200078e000e */
[----:B------:R4:W3:Y:S01]  /*3330*/  @!P2 LDG.E.U16 R96, [R6.64] ;  /* 0x000000060660a981 */ /* 0x0008e2000c1e1500 */
[----:B0-----:R-:W-:Y:S02]  /*3340*/  IMAD.MOV.U32 R2, RZ, RZ, R4 ;  /* 0x000000ffff027224 */ /* 0x001fe400078e0004 */
[----:B------:R-:W-:-:S02]  /*3350*/  IMAD.MOV.U32 R3, RZ, RZ, R9 ;  /* 0x000000ffff037224 */ /* 0x000fc400078e0009 */
[----:B------:R-:W-:Y:S01]  /*3360*/  IMAD.MOV.U32 R116, RZ, RZ, R5 ;  /* 0x000000ffff747224 */ /* 0x000fe200078e0005 */
[----:B--2---:R-:W2:Y:S01]  /*3370*/  LDL.LU R18, [R1+0x20] ;  /* 0x0000200001127983 */ /* 0x004ea20000300800 */
[----:B-1----:R-:W-:Y:S01]  /*3380*/  LOP3.LUT R119, R121, 0x1f, RZ, 0xc0, !PT ;  /* 0x0000001f79777812 */ /* 0x002fe200078ec0ff */
[----:B------:R-:W-:Y:S02]  /*3390*/  IMAD.MOV.U32 R121, RZ, RZ, R10 ;  /* 0x000000ffff797224 */ /* 0x000fe400078e000a */
[----:B------:R-:W2:Y:S01]  /*33a0*/  LDL.LU R19, [R1+0x24] ;  /* 0x0000240001137983 */ /* 0x000ea20000300800 */
[----:B------:R-:W-:Y:S02]  /*33b0*/  IMAD.MOV.U32 R117, RZ, RZ, R8 ;  /* 0x000000ffff757224 */ /* 0x000fe400078e0008 */
[----:B------:R-:W-:Y:S01]  /*33c0*/  IMAD R17, R119, c[0x0][0x18c], RZ ;  /* 0x0000630077117a24 */ /* 0x000fe200078e02ff */
[----:B------:R-:W-:Y:S04]  /*33d0*/  STL.64 [R1+0xe0], R120 ;  /* 0x0000e07801007387 */ /* 0x000fe80000100a00 */
[----:B------:R0:W-:Y:S01]  /*33e0*/  STL.64 [R1+0xe8], R122 ;  /* 0x0000e87a01007387 */ /* 0x0001e20000100a00 */
[----:B------:R-:W-:-:S03]  /*33f0*/  IMAD.WIDE R8, R17, 0x2, R124 ;  /* 0x0000000211087825 */ /* 0x000fc600078e027c */
[----:B------:R1:W-:Y:S01]  /*3400*/  STL.64 [R1+0xf0], R124 ;  /* 0x0000f07c01007387 */ /* 0x0003e20000100a00 */
[----:B----4-:R-:W-:-:S03]  /*3410*/  IMAD.WIDE R6, R17, 0x2, R122 ;  /* 0x0000000211067825 */ /* 0x010fc600078e027a */
[----:B------:R4:W-:Y:S04]  /*3420*/  STL.64 [R1+0xf8], R2 ;  /* 0x0000f80201007387 */ /* 0x0009e80000100a00 */
[----:B------:R4:W-:Y:S01]  /*3430*/  STL.64 [R1+0x100], R116 ;  /* 0x0001007401007387 */ /* 0x0009e20000100a00 */
[----:B0-----:R-:W-:Y:S02]  /*3440*/  IMAD.MOV.U32 R122, RZ, RZ, R105 ;  /* 0x000000ffff7a7224 */ /* 0x001fe400078e0069 */
[----:B-1----:R-:W-:Y:S02]  /*3450*/  IMAD.MOV.U32 R124, RZ, RZ, R104 ;  /* 0x000000ffff7c7224 */ /* 0x002fe400078e0068 */
[----:B------:R-:W-:Y:S01]  /*3460*/  IMAD.MOV.U32 R125, RZ, RZ, R101 ;  /* 0x000000ffff7d7224 */ /* 0x000fe200078e0065 */
[----:B------:R-:W3:Y:S04]  /*3470*/  LDL.LU R104, [R1+0x18] ;  /* 0x0000180001687983 */ /* 0x000ee80000300800 */
[----:B------:R-:W5:Y:S04]  /*3480*/  LDL.LU R101, [R1+0x1c] ;  /* 0x00001c0001657983 */ /* 0x000f680000300800 */
[----:B------:R-:W5:Y:S01]  /*3490*/  LDL.LU R105, [R1] ;  /* 0x0000000001697983 */ /* 0x000f620000300800 */
[----:B------:R-:W-:-:S03]  /*34a0*/  PRMT R92, RZ, 0x7610, R92 ;  /* 0x00007610ff5c7816 */ /* 0x000fc6000000005c */
[----:B------:R-:W0:Y:S01]  /*34b0*/  S2R R16, SR_TID.X ;  /* 0x0000000000107919 */ /* 0x000e220000002100 */
[----:B------:R-:W-:-:S03]  /*34c0*/  IMAD.MOV.U32 R123, RZ, RZ, R102 ;  /* 0x000000ffff7b7224 */ /* 0x000fc600078e0066 */
[----:B------:R-:W5:Y:S01]  /*34d0*/  LDL.LU R102, [R1+0x4] ;  /* 0x0000040001667983 */ /* 0x000f620000300800 */
[----:B------:R-:W-:Y:S01]  /*34e0*/  PRMT R91, RZ, 0x7610, R91 ;  /* 0x00007610ff5b7816 */ /* 0x000fe2000000005b */
[C---:B------:R-:W-:Y:S01]  /*34f0*/  IMAD.WIDE R4, R17.reuse, 0x2, R120 ;  /* 0x0000000211047825 */ /* 0x040fe200078e0278 */
[----:B------:R-:W-:Y:S01]  /*3500*/  PRMT R88, RZ, 0x7610, R88 ;  /* 0x00007610ff587816 */ /* 0x000fe20000000058 */
[----:B------:R1:W5:Y:S02]  /*3510*/  @!P2 LDG.E.U16 R92, [R50.64] ;  /* 0x00000006325ca981 */ /* 0x000364000c1e1500 */
[C---:B------:R-:W-:Y:S01]  /*3520*/  IMAD.WIDE R10, R17.reuse, 0x2, R2 ;  /* 0x00000002110a7825 */ /* 0x040fe200078e0202 */
[----:B------:R-:W-:Y:S01]  /*3530*/  PRMT R90, RZ, 0x7610, R90 ;  /* 0x00007610ff5a7816 */ /* 0x000fe2000000005a */
[----:B------:R4:W5:Y:S02]  /*3540*/  @!P2 LDG.E.U16 R91, [R4.64] ;  /* 0x00000006045ba981 */ /* 0x000964000c1e1500 */
[----:B------:R-:W-:Y:S01]  /*3550*/  IMAD.WIDE R12, R17, 0x2, R116 ;  /* 0x00000002110c7825 */ /* 0x000fe200078e0274 */
[----:B------:R-:W-:Y:S01]  /*3560*/  PRMT R89, RZ, 0x7610, R89 ;  /* 0x00007610ff597816 */ /* 0x000fe20000000059 */
[----:B------:R0:W5:Y:S01]  /*3570*/  @!P2 LDG.E.U16 R88, [R10.64] ;  /* 0x000000060a58a981 */ /* 0x000162000c1e1500 */
[----:B-1----:R-:W-:Y:S01]  /*3580*/  PRMT R51, RZ, 0x7610, R51 ;  /* 0x00007610ff337816 */ /* 0x002fe20000000033 */
[----:B------:R-:W-:-:S02]  /*3590*/  IMAD.MOV.U32 R118, RZ, RZ, R99 ;  /* 0x000000ffff767224 */ /* 0x000fc400078e0063 */
[----:B------:R1:W5:Y:S01]  /*35a0*/  @!P2 LDG.E.U16 R90, [R6.64] ;  /* 0x00000006065aa981 */ /* 0x000362000c1e1500 */
[----:B------:R-:W-:Y:S01]  /*35b0*/  IMAD.MOV.U32 R119, RZ, RZ, R98 ;  /* 0x000000ffff777224 */ /* 0x000fe200078e0062 */
[----:B----4-:R-:W-:Y:S01]  /*35c0*/  PRMT R4, RZ, 0x7610, R4 ;  /* 0x00007610ff047816 */ /* 0x010fe20000000004 */
[----:B------:R-:W-:Y:S01]  /*35d0*/  IMAD.MOV.U32 R120, RZ, RZ, R103 ;  /* 0x000000ffff787224 */ /* 0x000fe200078e0067 */
[----:B------:R4:W5:Y:S01]  /*35e0*/  @!P2 LDG.E.U16 R51, [R12.64] ;  /* 0x000000060c33a981 */ /* 0x000962000c1e1500 */
[----:B------:R-:W-:Y:S01]  /*35f0*/  IMAD.MOV.U32 R121, RZ, RZ, R100 ;  /* 0x000000ffff797224 */ /* 0x000fe200078e0064 */
[----:B------:R-:W-:Y:S01]  /*3600*/  PRMT R5, RZ, 0x7610, R5 ;  /* 0x00007610ff057816 */ /* 0x000fe20000000005 */
[----:B0-----:R-:W-:Y:S01]  /*3610*/  IMAD.WIDE R10, R17, 0x2, R122 ;  /* 0x00000002110a7825 */ /* 0x001fe200078e027a */
[----:B------:R-:W-:Y:S03]  /*3620*/  STL.64 [R1+0x108], R118 ;  /* 0x0001087601007387 */ /* 0x000fe60000100a00 */
[----:B------:R-:W-:Y:S01]  /*3630*/  IMAD.MOV.U32 R2, RZ, RZ, R110 ;  /* 0x000000ffff027224 */ /* 0x000fe200078e006e */
[----:B------:R0:W5:Y:S01]  /*3640*/  @!P2 LDG.E.U16 R89, [R8.64] ;  /* 0x000000060859a981 */ /* 0x000162000c1e1500 */
[----:B------:R-:W-:-:S02]  /*3650*/  IMAD.MOV.U32 R3, RZ, RZ, R108 ;  /* 0x000000ffff037224 */ /* 0x000fc400078e006c */
[C---:B----4-:R-:W-:Y:S01]  /*3660*/  IMAD.WIDE R12, R17.reuse, 0x2, R124 ;  /* 0x00000002110c7825 */ /* 0x050fe200078e027c */
[----:B------:R4:W-:Y:S03]  /*3670*/  STL.64 [R1+0x110], R120 ;  /* 0x0001107801007387 */ /* 0x0009e60000100a00 */
[----:B------:R-:W-:Y:S02]  /*3680*/  IMAD.MOV.U32 R116, RZ, RZ, R109 ;  /* 0x000000ffff747224 */ /* 0x000fe400078e006d */
[----:B------:R-:W-:Y:S01]  /*3690*/  IMAD.MOV.U32 R117, RZ, RZ, R107 ;  /* 0x000000ffff757224 */ /* 0x000fe200078e006b */
[----:B------:R4:W-:Y:S01]  /*36a0*/  STL.64 [R1+0x118], R122 ;  /* 0x0001187a01007387 */ /* 0x0009e20000100a00 */
[C---:B-1----:R-:W-:Y:S01]  /*36b0*/  IMAD.WIDE R6, R17.reuse, 0x2, R118 ;  /* 0x0000000211067825 */ /* 0x042fe200078e0276 */
[----:B------:R-:W-:Y:S02]  /*36c0*/  LOP3.LUT R14, R16, 0x1f, RZ, 0xc0, !PT ;  /* 0x0000001f100e7812 */ /* 0x000fe400078ec0ff */
[----:B------:R-:W-:Y:S01]  /*36d0*/  STL.64 [R1+0x120], R124 ;  /* 0x0001207c01007387 */ /* 0x000fe20000100a00 */
[----:B0-----:R-:W-:-:S03]  /*36e0*/  IMAD.WIDE R8, R17, 0x2, R120 ;  /* 0x0000000211087825 */ /* 0x001fc600078e0278 */
[----:B------:R0:W5:Y:S04]  /*36f0*/  @!P2 LDG.E.U16 R4, [R10.64] ;  /* 0x000000060a04a981 */ /* 0x000168000c1e1500 */
[----:B------:R1:W5:Y:S04]  /*3700*/  @!P2 LDG.E.U16 R5, [R12.64] ;  /* 0x000000060c05a981 */ /* 0x000368000c1e1500 */
[----:B------:R3:W-:Y:S01]  /*3710*/  STL.64 [R1+0x128], R2 ;  /* 0x0001280201007387 */ /* 0x0007e20000100a00 */
[----:B0-----:R-:W-:-:S04]  /*3720*/  IMAD.WIDE R10, R17, 0x2, R2 ;  /* 0x00000002110a7825 */ /* 0x001fc800078e0202 */
[----:B-1----:R-:W-:Y:S02]  /*3730*/  IMAD.WIDE R12, R17, 0x2, R116 ;  /* 0x00000002110c7825 */ /* 0x002fe400078e0274 */
[----:B------:R-:W5:Y:S04]  /*3740*/  LDL.LU R17, [R1+0x28] ;  /* 0x0000280001117983 */ /* 0x000f680000300800 */
[----:B------:R-:W5:Y:S04]  /*3750*/  LDL.LU R16, [R1+0x2c] ;  /* 0x00002c0001107983 */ /* 0x000f680000300800 */
[----:B------:R-:W-:Y:S04]  /*3760*/  STL [R1+0x134], R116 ;  /* 0x0001347401007387 */ /* 0x000fe80000100800 */
[----:B------:R0:W-:Y:S01]  /*3770*/  STL [R1+0x130], R117 ;  /* 0x0001307501007387 */ /* 0x0001e20000100800 */
[----:B----4-:R-:W-:-:S02]  /*3780*/  IMAD.MOV.U32 R121, RZ, RZ, R113 ;  /* 0x000000ffff797224 */ /* 0x010fc400078e0071 */
[----:B------:R-:W-:Y:S02]  /*3790*/  IMAD.MOV.U32 R123, RZ, RZ, R112 ;  /* 0x000000ffff7b7224 */ /* 0x000fe400078e0070 */
[----:B------:R-:W-:Y:S02]  /*37a0*/  IMAD.MOV.U32 R122, RZ, RZ, R115 ;  /* 0x000000ffff7a7224 */ /* 0x000fe400078e0073 */
[----:B------:R-:W-:Y:S02]  /*37b0*/  IMAD.MOV.U32 R120, RZ, RZ, R114 ;  /* 0x000000ffff787224 */ /* 0x000fe400078e0072 */
[----:B--2---:R-:W-:Y:S02]  /*37c0*/  IMAD.MOV.U32 R100, RZ, RZ, R19 ;  /* 0x000000ffff647224 */ /* 0x004fe400078e0013 */
[----:B---3--:R-:W-:Y:S02]  /*37d0*/  IMAD.MOV.U32 R3, RZ, RZ, R104 ;  /* 0x000000ffff037224 */ /* 0x008fe400078e0068 */
[----:B-----5:R-:W-:-:S02]  /*37e0*/  IMAD.MOV.U32 R2, RZ, RZ, R101 ;  /* 0x000000ffff027224 */ /* 0x020fc400078e0065 */
[----:B------:R-:W-:Y:S02]  /*37f0*/  IMAD.MOV.U32 R125, RZ, RZ, R105 ;  /* 0x000000ffff7d7224 */ /* 0x000fe400078e0069 */
[----:B------:R-:W2:Y:S01]  /*3800*/  LDL.LU R105, [R1+0x30] ;  /* 0x0000300001697983 */ /* 0x000ea20000300800 */
[----:B------:R-:W-:-:S03]  /*3810*/  IMAD.MOV.U32 R101, RZ, RZ, R18 ;  /* 0x000000ffff657224 */ /* 0x000fc600078e0012 */
[----:B------:R-:W2:Y:S04]  /*3820*/  LDL.LU R104, [R1+0x34] ;  /* 0x0000340001687983 */ /* 0x000ea80000300800 */
[----:B------:R-:W3:Y:S04]  /*3830*/  LDL.LU R19, [R1+0x38] ;  /* 0x0000380001137983 */ /* 0x000ee80000300800 */
[----:B------:R-:W4:Y:S04]  /*3840*/  LDL.LU R18, [R1+0x3c] ;  /* 0x00003c0001127983 */ /* 0x000f280000300800 */
[----:B------:R-:W5:Y:S04]  /*3850*/  LDL.LU R109, [R1+0x40] ;  /* 0x00004000016d7983 */ /* 0x000f680000300800 */
[----:B------:R-:W5:Y:S04]  /*3860*/  LDL.LU R108, [R1+0x44] ;  /* 0x00004400016c7983 */ /* 0x000f680000300800 */
[----:B------:R-:W5:Y:S04]  /*3870*/  LDL.LU R99, [R1+0x48] ;  /* 0x0000480001637983 */ /* 0x000f680000300800 */
[----:B------:R-:W5:Y:S04]  /*3880*/  LDL.LU R98, [R1+0x4c] ;  /* 0x00004c0001627983 */ /* 0x000f680000300800 */
[----:B------:R-:W5:Y:S04]  /*3890*/  LDL.LU R113, [R1+0x50] ;  /* 0x0000500001717983 */ /* 0x000f680000300800 */
[----:B------:R-:W5:Y:S04]  /*38a0*/  LDL.LU R112, [R1+0x54] ;  /* 0x0000540001707983 */ /* 0x000f680000300800 */
[----:B------:R-:W5:Y:S04]  /*38b0*/  LDL.LU R115, [R1+0x58] ;  /* 0x0000580001737983 */ /* 0x000f680000300800 */
[----:B------:R-:W5:Y:S01]  /*38c0*/  LDL.LU R114, [R1+0x5c] ;  /* 0x00005c0001727983 */ /* 0x000f620000300800 */
[----:B------:R-:W-:-:S02]  /*38d0*/  PRMT R93, RZ, 0x7610, R93 ;  /* 0x00007610ff5d7816 */ /* 0x000fc4000000005d */
[----:B------:R-:W-:-:S04]  /*38e0*/  PRMT R50, RZ, 0x7610, R50 ;  /* 0x00007610ff327816 */ /* 0x000fc80000000032 */
[----:B------:R1:W5:Y:S04]  /*38f0*/  @!P2 LDG.E.U16 R93, [R48.64] ;  /* 0x00000006305da981 */ /* 0x000368000c1e1500 */
[----:B------:R1:W5:Y:S01]  /*3900*/  @!P2 LDG.E.U16 R50, [R6.64] ;  /* 0x000000060632a981 */ /* 0x000362000c1e1500 */
[----:B0-----:R-:W-:Y:S01]  /*3910*/  IMAD R117, R14, c[0x0][0x18c], RZ ;  /* 0x000063000e757a24 */ /* 0x001fe200078e02ff */
[----:B-1----:R-:W-:Y:S02]  /*3920*/  PRMT R49, RZ, 0x7610, R49 ;  /* 0x00007610ff317816 */ /* 0x002fe40000000031 */
[----:B------:R-:W-:Y:S01]  /*3930*/  PRMT R7, RZ, 0x7610, R7 ;  /* 0x00007610ff077816 */ /* 0x000fe20000000007 */
[----:B------:R-:W-:-:S03]  /*3940*/  IMAD.MOV.U32 R118, RZ, RZ, R111 ;  /* 0x000000ffff767224 */ /* 0x000fc600078e006f */
[----:B------:R0:W5:Y:S01]  /*3950*/  @!P2 LDG.E.U16 R49, [R8.64] ;  /* 0x000000060831a981 */ /* 0x000162000c1e1500 */
[----:B------:R-:W-:Y:S01]  /*3960*/  IMAD.MOV.U32 R119, RZ, RZ, R106 ;  /* 0x000000ffff777224 */ /* 0x000fe200078e006a */
[----:B------:R-:W-:Y:S02]  /*3970*/  PRMT R6, RZ, 0x7610, R6 ;  /* 0x00007610ff067816 */ /* 0x000fe40000000006 */
[----:B------:R1:W5:Y:S01]  /*3980*/  @!P2 LDG.E.U16 R7, [R12.64] ;  /* 0x000000060c07a981 */ /* 0x000362000c1e1500 */
[----:B------:R-:W-:-:S03]  /*3990*/  IMAD.WIDE R14, R117, 0x2, R118 ;  /* 0x00000002750e7825 */ /* 0x000fc600078e0276 */
[----:B------:R1:W5:Y:S01]  /*39a0*/  @!P2 LDG.E.U16 R6, [R10.64] ;  /* 0x000000060a06a981 */ /* 0x000362000c1e1500 */
[----:B0-----:R-:W-:Y:S02]  /*39b0*/  PRMT R9, RZ, 0x7610, R9 ;  /* 0x00007610ff097816 */ /* 0x001fe40000000009 */
[----:B------:R-:W-:Y:S01]  /*39c0*/  PRMT R8, RZ, 0x7610, R8 ;  /* 0x00007610ff087816 */ /* 0x000fe20000000008 */
[----:B-1----:R-:W-:-:S04]  /*39d0*/  IMAD.WIDE R12, R117, 0x2, R120 ;  /* 0x00000002750c7825 */ /* 0x002fc800078e0278 */
[----:B------:R-:W-:Y:S01]  /*39e0*/  IMAD.MOV.U32 R124, RZ, RZ, R102 ;  /* 0x000000ffff7c7224 */ /* 0x000fe200078e0066 */
[----:B------:R0:W5:Y:S01]  /*39f0*/  @!P2 LDG.E.U16 R9, [R12.64] ;  /* 0x000000060c09a981 */ /* 0x000162000c1e1500 */
[----:B------:R-:W-:Y:S02]  /*3a00*/  PRMT R11, RZ, 0x7610, R11 ;  /* 0x00007610ff0b7816 */ /* 0x000fe4000000000b */
[----:B------:R-:W-:Y:S01]  /*3a10*/  PRMT R10, RZ, 0x7610, R10 ;  /* 0x00007610ff0a7816 */ /* 0x000fe2000000000a */
[----:B------:R1:W5:Y:S01]  /*3a20*/  @!P2 LDG.E.U16 R8, [R14.64] ;  /* 0x000000060e08a981 */ /* 0x000362000c1e1500 */
[----:B0-----:R-:W-:-:S04]  /*3a30*/  IMAD.WIDE R12, R117, 0x2, R124 ;  /* 0x00000002750c7825 */ /* 0x001fc800078e027c */
[C---:B-1----:R-:W-:Y:S01]  /*3a40*/  IMAD.WIDE R14, R117.reuse, 0x2, R122 ;  /* 0x00000002750e7825 */ /* 0x042fe200078e027a */
[----:B------:R0:W5:Y:S04]  /*3a50*/  @!P2 LDG.E.U16 R11, [R12.64] ;  /* 0x000000060c0ba981 */ /* 0x000168000c1e1500 */
[----:B------:R1:W5:Y:S01]  /*3a60*/  @!P2 LDG.E.U16 R10, [R14.64] ;  /* 0x000000060e0aa981 */ /* 0x000362000c1e1500 */
[----:B0-----:R-:W-:Y:S01]  /*3a70*/  PRMT R12, RZ, 0x7610, R12 ;  /* 0x00007610ff0c7816 */ /* 0x001fe2000000000c */
[----:B-1----:R-:W-:Y:S01]  /*3a80*/  IMAD.WIDE R14, R117, 0x2, R2 ;  /* 0x00000002750e7825 */ /* 0x002fe200078e0202 */
[----:B------:R-:W-:-:S04]  /*3a90*/  PRMT R13, RZ, 0x7610, R13 ;  /* 0x00007610ff0d7816 */ /* 0x000fc8000000000d */
[----:B------:R0:W5:Y:S01]  /*3aa0*/  @!P2 LDG.E.U16 R12, [R14.64] ;  /* 0x000000060e0ca981 */ /* 0x000162000c1e1500 */
[----:B------:R-:W-:Y:S02]  /*3ab0*/  IMAD.MOV.U32 R102, RZ, RZ, R16 ;  /* 0x000000ffff667224 */ /* 0x000fe400078e0010 */
[----:B------:R-:W-:Y:S02]  /*3ac0*/  IMAD.MOV.U32 R103, RZ, RZ, R17 ;  /* 0x000000ffff677224 */ /* 0x000fe400078e0011 */
[----:B0-----:R-:W-:-:S05]  /*3ad0*/  IMAD.WIDE R14, R117, 0x2, R100 ;  /* 0x00000002750e7825 */ /* 0x001fca00078e0264 */
[----:B------:R0:W5:Y:S01]  /*3ae0*/  @!P2 LDG.E.U16 R13, [R14.64] ;  /* 0x000000060e0da981 */ /* 0x000162000c1e1500 */
[----:B------:R-:W-:Y:S01]  /*3af0*/  IMAD.WIDE R16, R117, 0x2, R102 ;  /* 0x0000000275107825 */ /* 0x000fe200078e0266 */
[----:B0-----:R-:W-:Y:S02]  /*3b00*/  PRMT R14, RZ, 0x7610, R14 ;  /* 0x00007610ff0e7816 */ /* 0x001fe4000000000e */
[----:B------:R-:W-:-:S04]  /*3b10*/  PRMT R15, RZ, 0x7610, R15 ;  /* 0x00007610ff0f7816 */ /* 0x000fc8000000000f */
[----:B------:R2:W5:Y:S04]  /*3b20*/  @!P2 LDG.E.U16 R14, [R16.64] ;  /* 0x00000006100ea981 */ /* 0x000568000c1e1500 */
[----:B------:R-:W0:Y:S01]  /*3b30*/  S2R R116, SR_TID.X ;  /* 0x0000000000747919 */ /* 0x000e220000002100 */
[----:B------:R-:W-:Y:S01]  /*3b40*/  PRMT R48, RZ, 0x7610, R48 ;  /* 0x00007610ff307816 */ /* 0x000fe20000000030 */
[----:B--2---:R-:W-:-:S04]  /*3b50*/  IMAD.WIDE R16, R117, 0x2, R104 ;  /* 0x0000000275107825 */ /* 0x004fc800078e0268 */
[----:B---3--:R-:W-:Y:S01]  /*3b60*/  IMAD.MOV.U32 R107, RZ, RZ, R19 ;  /* 0x000000ffff6b7224 */ /* 0x008fe200078e0013 */
[----:B------:R1:W2:Y:S01]  /*3b70*/  @!P2 LDG.E.U16 R15, [R16.64] ;  /* 0x00000006100fa981 */ /* 0x0002a2000c1e1500 */
[----:B----4-:R-:W-:-:S04]  /*3b80*/  IMAD.MOV.U32 R106, RZ, RZ, R18 ;  /* 0x000000ffff6a7224 */ /* 0x010fc800078e0012 */
[----:B------:R-:W-:Y:S01]  /*3b90*/  IMAD.WIDE R18, R117, 0x2, R106 ;  /* 0x0000000275127825 */ /* 0x000fe200078e026a */
[----:B-1----:R-:W-:Y:S02]  /*3ba0*/  PRMT R16, RZ, 0x7610, R16 ;  /* 0x00007610ff107816 */ /* 0x002fe40000000010 */
[----:B------:R-:W-:-:S04]  /*3bb0*/  PRMT R17, RZ, 0x7610, R17 ;  /* 0x00007610ff117816 */ /* 0x000fc80000000011 */
[----:B------:R1:W3:Y:S01]  /*3bc0*/  @!P2 LDG.E.U16 R16, [R18.64] ;  /* 0x000000061210a981 */ /* 0x0002e2000c1e1500 */
[----:B-----5:R-:W-:Y:S02]  /*3bd0*/  IMAD.MOV.U32 R111, RZ, RZ, R99 ;  /* 0x000000ffff6f7224 */ /* 0x020fe400078e0063 */
[----:B------:R-:W-:Y:S02]  /*3be0*/  IMAD.MOV.U32 R110, RZ, RZ, R98 ;  /* 0x000000ffff6e7224 */ /* 0x000fe400078e0062 */
[----:B-1----:R-:W-:-:S05]  /*3bf0*/  IMAD.WIDE R18, R117, 0x2, R108 ;  /* 0x0000000275127825 */ /* 0x002fca00078e026c */
[----:B------:R1:W4:Y:S01]  /*3c00*/  @!P2 LDG.E.U16 R17, [R18.64] ;  /* 0x000000061211a981 */ /* 0x000322000c1e1500 */
[----:B------:R-:W-:Y:S01]  /*3c10*/  IMAD.WIDE R98, R117, 0x2, R110 ;  /* 0x0000000275627825 */ /* 0x000fe200078e026e */
[----:B-1----:R-:W-:Y:S02]  /*3c20*/  PRMT R18, RZ, 0x7610, R18 ;  /* 0x00007610ff127816 */ /* 0x002fe40000000012 */
[----:B------:R-:W-:-:S04]  /*3c30*/  PRMT R19, RZ, 0x7610, R19 ;  /* 0x00007610ff137816 */ /* 0x000fc80000000013 */
[----:B------:R1:W5:Y:S02]  /*3c40*/  @!P2 LDG.E.U16 R18, [R98.64] ;  /* 0x000000066212a981 */ /* 0x000364000c1e1500 */
[----:B-1----:R-:W-:-:S05]  /*3c50*/  IMAD.WIDE R98, R117, 0x2, R112 ;  /* 0x0000000275627825 */ /* 0x002fca00078e0270 */
[----:B------:R0:W5:Y:S02]  /*3c60*/  @!P2 LDG.E.U16 R19, [R98.64] ;  /* 0x000000066213a981 */ /* 0x000164000c1e1500 */
[----:B0-----:R-:W-:-:S05]  /*3c70*/  LOP3.LUT R99, R116, 0x1f, RZ, 0xc0, !PT ;  /* 0x0000001f74637812 */ /* 0x001fca00078ec0ff */
[----:B------:R-:W-:-:S04]  /*3c80*/  IMAD R99, R99, c[0x0][0x18c], RZ ;  /* 0x0000630063637a24 */ /* 0x000fc800078e02ff */
[----:B------:R-:W-:-:S05]  /*3c90*/  IMAD.WIDE R98, R99, 0x2, R114 ;  /* 0x0000000263627825 */ /* 0x000fca00078e0272 */
[----:B------:R-:W5:Y:S01]  /*3ca0*/  @!P2 LDG.E.U16 R48, [R98.64] ;  /* 0x000000066230a981 */ /* 0x000f62000c1e1500 */
[C---:B------:R-:W-:Y:S01]  /*3cb0*/  IMAD.SHL.U32 R117, R116.reuse, 0x2, RZ ;  /* 0x0000000274757824 */ /* 0x040fe200078e00ff */
[----:B------:R-:W-:-:S04]  /*3cc0*/  LOP3.LUT R116, R116, 0x1c0, RZ, 0xc0, !PT ;  /* 0x000001c074747812 */ /* 0x000fc800078ec0ff */
[----:B------:R-:W-:-:S04]  /*3cd0*/  SHF.R.U32.HI R116, RZ, 0x2, R116 ;  /* 0x00000002ff747819 */ /* 0x000fc80000011674 */
[----:B------:R-:W-:-:S05]  /*3ce0*/  LOP3.LUT R116, R116, 0x3fe, R117, 0x78, !PT ;  /* 0x000003fe74747812 */ /* 0x000fca00078e7875 */
[----:B------:R0:W-:Y:S04]  /*3cf0*/  STS.U16 [R116+0x8000], R82 ;  /* 0x0080005274007388 */ /* 0x0001e80000000400 */
[----:B------:R1:W-:Y:S04]  /*3d00*/  STS.U16 [R116+0x8400], R83 ;  /* 0x0084005374007388 */ /* 0x0003e80000000400 */
[----:B------:R1:W-:Y:S04]  /*3d10*/  STS.U16 [R116+0x8800], R84 ;  /* 0x0088005474007388 */ /* 0x0003e80000000400 */
[----:B0-----:R-:W5:Y:S04]  /*3d20*/  LDL.LU R82, [R1+0x14c] ;  /* 0x00014c0001527983 */ /* 0x001f680000300800 */
[----:B-1----:R-:W5:Y:S04]  /*3d30*/  LDL.LU R83, [R1+0x148] ;  /* 0x0001480001537983 */ /* 0x002f680000300800 */
[----:B------:R-:W5:Y:S04]  /*3d40*/  LDL.LU R84, [R1+0x144] ;  /* 0x0001440001547983 */ /* 0x000f680000300800 */
[----:B------:R0:W-:Y:S04]  /*3d50*/  STS.U16 [R116+0x8c00], R85 ;  /* 0x008c005574007388 */ /* 0x0001e80000000400 */
[----:B------:R1:W-:Y:S04]  /*3d60*/  STS.U16 [R0], R86 ;  /* 0x0000005600007388 */ /* 0x0003e80000000400 */
[----:B------:R1:W-:Y:S04]  /*3d70*/  STS.U16 [R0+0x1000], R95 ;  /* 0x0010005f00007388 */ /* 0x0003e80000000400 */
[----:B0-----:R-:W5:Y:S04]  /*3d80*/  LDL.LU R85, [R1+0x140] ;  /* 0x0001400001557983 */ /* 0x001f680000300800 */
[----:B-1----:R-:W5:Y:S04]  /*3d90*/  LDL.LU R86, [R1+0x13c] ;  /* 0x00013c0001567983 */ /* 0x002f680000300800 */
[----:B------:R0:W-:Y:S04]  /*3da0*/  STS.U16 [R0+0x1400], R94 ;  /* 0x0014005e00007388 */ /* 0x0001e80000000400 */
[----:B------:R-:W5:Y:S04]  /*3db0*/  LDL R95, [R1+0x8] ;  /* 0x00000800015f7983 */ /* 0x000f680000100800 */
[----:B------:R1:W-:Y:S04]  /*3dc0*/  STS.U16 [R0+0x400], R87 ;  /* 0x0004005700007388 */ /* 0x0003e80000000400 */
[----:B0-----:R-:W5:Y:S04]  /*3dd0*/  LDL R94, [R1+0x10] ;  /* 0x00001000015e7983 */ /* 0x001f680000100800 */
[----:B------:R-:W-:Y:S04]  /*3de0*/  STS.U16 [R0+0x800], R97 ;  /* 0x0008006100007388 */ /* 0x000fe80000000400 */
[----:B-1----:R-:W5:Y:S04]  /*3df0*/  LDL R87, [R1+0x94] ;  /* 0x0000940001577983 */ /* 0x002f680000100800 */
[----:B------:R-:W-:Y:S04]  /*3e00*/  STS.U16 [R0+0xc00], R96 ;  /* 0x000c006000007388 */ /* 0x000fe80000000400 */
        /* <DEDUP_REMOVED lines=20> */
[----:B------:R-:W5:Y:S04]  /*3f50*/  LDL R117, [R1+0x90] ;  /* 0x0000900001757983 */ /* 0x000f680000100800 */
[----:B------:R-:W5:Y:S04]  /*3f60*/  LDL R116, [R1+0x8c] ;  /* 0x00008c0001747983 */ /* 0x000f680000100800 */
[----:B--2---:R-:W-:Y:S04]  /*3f70*/  STS.U16 [R0+0x6800], R15 ;  /* 0x0068000f00007388 */ /* 0x004fe80000000400 */
[----:B---3--:R-:W-:Y:S04]  /*3f80*/  STS.U16 [R0+0x6c00], R16 ;  /* 0x006c001000007388 */ /* 0x008fe80000000400 */
[----:B----4-:R-:W-:Y:S04]  /*3f90*/  STS.U16 [R0+0x7000], R17 ;  /* 0x0070001100007388 */ /* 0x010fe80000000400 */
[----:B-----5:R-:W-:Y:S04]  /*3fa0*/  STS.U16 [R0+0x7400], R18 ;  /* 0x0074001200007388 */ /* 0x020fe80000000400 */
[----:B------:R-:W-:Y:S04]  /*3fb0*/  STS.U16 [R0+0x7800], R19 ;  /* 0x0078001300007388 */ /* 0x000fe80000000400 */
[----:B------:R-:W-:Y:S04]  /*3fc0*/  STS.U16 [R0+0x7c00], R48 ;  /* 0x007c003000007388 */ /* 0x000fe80000000400 */
[----:B------:R-:W-:Y:S06]  /*3fd0*/  BAR.SYNC.DEFER_BLOCKING 0x0 ;  /* 0x0000000000007b1d */ /* 0x000fec0000010000 */
[----:B------:R-:W-:Y:S04]  /*3fe0*/  LDSM.16.MT88.4 R96, [R95+0x8000] ;  /* 0x008000005f60783b */ /* 0x000fe80000004200 */
[----:B------:R-:W0:Y:S04]  /*3ff0*/  LDSM.16.M88.4 R8, [R94] ;  /* 0x000000005e08783b */ /* 0x000e280000000200 */
[----:B------:R-:W1:Y:S04]  /*4000*/  LDSM.16.M88.4 R12, [R94+0x2000] ;  /* 0x002000005e0c783b */ /* 0x000e680000000200 */
[----:B------:R-:W2:Y:S04]  /*4010*/  LDSM.16.M88.4 R16, [R94+0x4000] ;  /* 0x004000005e10783b */ /* 0x000ea80000000200 */
[----:B------:R-:W3:Y:S04]  /*4020*/  LDSM.16.M88.4 R4, [R94+0x6000] ;  /* 0x006000005e04783b */ /* 0x000ee80000000200 */
[----:B------:R-:W4:Y:S01]  /*4030*/  LDSM.16.MT88.4 R48, [R87+0x8000] ;  /* 0x008000005730783b */ /* 0x000f220000004200 */
[C---:B0-----:R-:W-:Y:S08]  /*4040*/  HMMA.16816.F32 R44, R96.reuse, R8, R44 ;  /* 0x00000008602c723c */ /* 0x041ff0000000182c */
[C---:B-1----:R-:W-:Y:S08]  /*4050*/  HMMA.16816.F32 R40, R96.reuse, R12, R40 ;  /* 0x0000000c6028723c */ /* 0x042ff00000001828 */
[C---:B--2---:R-:W-:Y:S08]  /*4060*/  HMMA.16816.F32 R36, R96.reuse, R16, R36 ;  /* 0x000000106024723c */ /* 0x044ff00000001824 */
[----:B---3--:R-:W-:Y:S07]  /*4070*/  HMMA.16816.F32 R96, R96, R4, R32 ;  /* 0x000000046060723c */ /* 0x008fee0000001820 */
[----:B------:R-:W-:Y:S01]  /*4080*/  IMAD.MOV.U32 R35, RZ, RZ, R95 ;  /* 0x000000ffff237224 */ /* 0x000fe200078e005f */
[C---:B----4-:R-:W-:Y:S05]  /*4090*/  HMMA.16816.F32 R24, R48.reuse, R12, R24 ;  /* 0x0000000c3018723c */ /* 0x050fea0000001818 */
[----:B------:R-:W0:Y:S03]  /*40a0*/  LDSM.16.MT88.4 R32, [R35+0x8800] ;  /* 0x008800002320783b */ /* 0x000e260000004200 */
[C---:B------:R-:W-:Y:S08]  /*40b0*/  HMMA.16816.F32 R92, R48.reuse, R8, R28 ;  /* 0x00000008305c723c */ /* 0x040ff0000000181c */
[C---:B------:R-:W-:Y:S08]  /*40c0*/  HMMA.16816.F32 R56, R48.reuse, R16, R56 ;  /* 0x000000103038723c */ /* 0x040ff00000001838 */
[----:B------:R-:W-:Y:S01]  /*40d0*/  HMMA.16816.F32 R52, R48, R4, R52 ;  /* 0x000000043034723c */ /* 0x000fe20000001834 */
[----:B------:R1:W-:Y:S04]  /*40e0*/  LDSM.16.MT88.4 R48, [R87+0x8800] ;  /* 0x008800005730783b */ /* 0x0003e80000004200 */
[----:B------:R-:W2:Y:S04]  /*40f0*/  LDSM.16.MT88.4 R88, [R117+0x8000] ;  /* 0x008000007558783b */ /* 0x000ea80000004200 */
[----:B-1----:R-:W3:Y:S04]  /*4100*/  LDL.LU R87, [R1+0x138] ;  /* 0x0001380001577983 */ /* 0x002ee80000300800 */
[----:B------:R-:W1:Y:S01]  /*4110*/  LDSM.16.MT88.4 R28, [R116+0x8000] ;  /* 0x00800000741c783b */ /* 0x000e620000004200 */
[C---:B0-----:R-:W-:Y:S08]  /*4120*/  HMMA.16816.F32 R44, R32.reuse, R10, R44 ;  /* 0x0000000a202c723c */ /* 0x041ff0000000182c */
[C---:B------:R-:W-:Y:S08]  /*4130*/  HMMA.16816.F32 R40, R32.reuse, R14, R40 ;  /* 0x0000000e2028723c */ /* 0x040ff00000001828 */
[C---:B------:R-:W-:Y:S08]  /*4140*/  HMMA.16816.F32 R36, R32.reuse, R18, R36 ;  /* 0x000000122024723c */ /* 0x040ff00000001824 */
[----:B------:R-:W-:Y:S07]  /*4150*/  HMMA.16816.F32 R32, R32, R6, R96 ;  /* 0x000000062020723c */ /* 0x000fee0000001860 */
[----:B------:R-:W-:Y:S01]  /*4160*/  IMAD.MOV.U32 R97, RZ, RZ, c[0x0][0x18c] ;  /* 0x00006300ff617624 */ /* 0x000fe200078e00ff */
[----:B--2---:R-:W-:Y:S03]  /*4170*/  HMMA.16816.F32 R20, R88, R8, R20 ;  /* 0x000000085814723c */ /* 0x004fe60000001814 */
[----:B------:R-:W-:-:S05]  /*4180*/  IMAD.SHL.U32 R97, R97, 0x20, RZ ;  /* 0x0000002061617824 */ /* 0x000fca00078e00ff */
[----:B------:R-:W-:Y:S01]  /*4190*/  HMMA.16816.F32 R60, R88, R12, R60 ;  /* 0x0000000c583c723c */ /* 0x000fe2000000183c */
[----:B------:R-:W-:-:S07]  /*41a0*/  IMAD.WIDE R114, R97, 0x2, R114 ;  /* 0x0000000261727825 */ /* 0x000fce00078e0272 */
[----:B------:R-:W-:Y:S01]  /*41b0*/  HMMA.16816.F32 R64, R88, R16, R64 ;  /* 0x000000105840723c */ /* 0x000fe20000001840 */
[----:B------:R-:W-:-:S07]  /*41c0*/  IMAD.WIDE R112, R97, 0x2, R112 ;  /* 0x0000000261707825 */ /* 0x000fce00078e0270 */
[----:B------:R-:W-:Y:S07]  /*41d0*/  HMMA.16816.F32 R68, R88, R4, R68 ;  /* 0x000000045844723c */ /* 0x000fee0000001844 */
[----:B------:R-:W-:Y:S01]  /*41e0*/  IMAD.MOV.U32 R91, RZ, RZ, R116 ;  /* 0x000000ffff5b7224 */ /* 0x000fe200078e0074 */
[----:B-1----:R-:W-:Y:S01]  /*41f0*/  HMMA.16816.F32 R72, R28, R8, R72 ;  /* 0x000000081c48723c */ /* 0x002fe20000001848 */
[----:B------:R-:W2:Y:S01]  /*4200*/  LDL.LU R116, [R1+0x134] ;  /* 0x0001340001747983 */ /* 0x000ea20000300800 */
[----:B------:R-:W-:-:S05]  /*4210*/  IMAD.WIDE R110, R97, 0x2, R110 ;  /* 0x00000002616e7825 */ /* 0x000fca00078e026e */
[----:B------:R-:W-:Y:S02]  /*4220*/  IMAD.MOV.U32 R9, RZ, RZ, R91 ;  /* 0x000000ffff097224 */ /* 0x000fe400078e005b */
[----:B------:R0:W1:Y:S01]  /*4230*/  LDSM.16.MT88.4 R88, [R117+0x8800] ;  /* 0x008800007558783b */ /* 0x0000620000004200 */
[----:B------:R-:W-:-:S03]  /*4240*/  IMAD.WIDE R108, R97, 0x2, R108 ;  /* 0x00000002616c7825 */ /* 0x000fc600078e026c */
[----:B0-----:R-:W2:Y:S01]  /*4250*/  LDL.LU R117, [R1+0x130] ;  /* 0x0001300001757983 */ /* 0x001ea20000300800 */
[----:B------:R-:W-:-:S03]  /*4260*/  IMAD.WIDE R106, R97, 0x2, R106 ;  /* 0x00000002616a7825 */ /* 0x000fc600078e026a */
[----:B------:R-:W-:Y:S04]  /*4270*/  STL [R1+0x5c], R114 ;  /* 0x00005c7201007387 */ /* 0x000fe80000100800 */
[----:B------:R-:W-:Y:S01]  /*4280*/  STL [R1+0x58], R115 ;  /* 0x0000587301007387 */ /* 0x000fe20000100800 */
[----:B------:R-:W-:-:S03]  /*4290*/  IMAD.WIDE R104, R97, 0x2, R104 ;  /* 0x0000000261687825 */ /* 0x000fc600078e0268 */
[----:B------:R-:W-:Y:S04]  /*42a0*/  STL [R1+0x54], R112 ;  /* 0x0000547001007387 */ /* 0x000fe80000100800 */
[----:B------:R-:W-:Y:S01]  /*42b0*/  STL [R1+0x50], R113 ;  /* 0x0000507101007387 */ /* 0x000fe20000100800 */
[----:B------:R-:W-:-:S03]  /*42c0*/  IMAD.WIDE R102, R97, 0x2, R102 ;  /* 0x0000000261667825 */ /* 0x000fc600078e0266 */
[----:B------:R-:W-:Y:S04]  /*42d0*/  STL [R1+0x4c], R110 ;  /* 0x00004c6e01007387 */ /* 0x000fe80000100800 */
        /* <DEDUP_REMOVED lines=8> */
[----:B------:R-:W-:Y:S01]  /*4360*/  STL [R1+0x28], R103 ;  /* 0x0000286701007387 */ /* 0x000fe20000100800 */
[----:B---3--:R-:W-:Y:S07]  /*4370*/  HMMA.16816.F32 R84, R28, R4, R84 ;  /* 0x000000041c54723c */ /* 0x008fee0000001854 */
[----:B------:R-:W-:-:S02]  /*4380*/  IMAD.WIDE R4, R97, 0x2, R2 ;  /* 0x0000000261047825 */ /* 0x000fc400078e0202 */
[----:B------:R-:W3:Y:S02]  /*4390*/  LDL.LU.64 R2, [R1+0x128] ;  /* 0x0001280001027983 */ /* 0x000ee40000300a00 */
[C---:B------:R-:W-:Y:S01]  /*43a0*/  IMAD.WIDE R100, R97.reuse, 0x2, R100 ;  /* 0x0000000261647825 */ /* 0x040fe200078e0264 */
[C---:B------:R-:W-:Y:S04]  /*43b0*/  HMMA.16816.F32 R76, R28.reuse, R12, R76 ;  /* 0x0000000c1c4c723c */ /* 0x040fe8000000184c */
[----:B------:R-:W-:Y:S04]  /*43c0*/  STL [R1+0x24], R100 ;  /* 0x0000246401007387 */ /* 0x000fe80000100800 */
[----:B------:R-:W-:Y:S01]  /*43d0*/  HMMA.16816.F32 R80, R28, R16, R80 ;  /* 0x000000101c50723c */ /* 0x000fe20000001850 */
[----:B------:R-:W-:Y:S01]  /*43e0*/  STL [R1+0x20], R101 ;  /* 0x0000206501007387 */ /* 0x000fe20000100800 */
[----:B------:R-:W-:-:S06]  /*43f0*/  IMAD.WIDE R12, R97, 0x2, R122 ;  /* 0x00000002610c7825 */ /* 0x000fcc00078e027a */
[C---:B------:R-:W-:Y:S08]  /*4400*/  HMMA.16816.F32 R28, R48.reuse, R10, R92 ;  /* 0x0000000a301c723c */ /* 0x040ff0000000185c */
[C---:B------:R-:W-:Y:S08]  /*4410*/  HMMA.16816.F32 R24, R48.reuse, R14, R24 ;  /* 0x0000000e3018723c */ /* 0x040ff00000001818 */
[C---:B------:R-:W-:Y:S08]  /*4420*/  HMMA.16816.F32 R56, R48.reuse, R18, R56 ;  /* 0x000000123038723c */ /* 0x040ff00000001838 */
[----:B------:R-:W-:Y:S01]  /*4430*/  HMMA.16816.F32 R52, R48, R6, R52 ;  /* 0x000000063034723c */ /* 0x000fe20000001834 */
[----:B------:R0:W4:Y:S02]  /*4440*/  LDSM.16.MT88.4 R48, [R9+0x8800] ;  /* 0x008800000930783b */ /* 0x0001240000004200 */
[----:B0-----:R-:W-:-:S02]  /*4450*/  IMAD.WIDE R8, R97, 0x2, R124 ;  /* 0x0000000261087825 */ /* 0x001fc400078e027c */
[----:B------:R-:W5:Y:S04]  /*4460*/  LDL.LU.64 R124, [R1+0x120] ;  /* 0x00012000017c7983 */ /* 0x000f680000300a00 */
[----:B------:R-:W5:Y:S04]  /*4470*/  LDL.LU.64 R122, [R1+0x118] ;  /* 0x00011800017a7983 */ /* 0x000f680000300a00 */
[----:B------:R-:W-:Y:S04]  /*4480*/  STL [R1+0x1c], R4 ;  /* 0x00001c0401007387 */ /* 0x000fe80000100800 */
[----:B------:R0:W-:Y:S04]  /*4490*/  STL [R1+0x18], R5 ;  /* 0x0000180501007387 */ /* 0x0001e80000100800 */
[----:B------:R-:W-:Y:S04]  /*44a0*/  STL [R1+0x4], R8 ;  /* 0x0000040801007387 */ /* 0x000fe80000100800 */
[----:B------:R1:W-:Y:S01]  /*44b0*/  STL [R1], R9 ;  /* 0x0000000901007387 */ /* 0x0003e20000100800 */
[----:B0-----:R-:W-:-:S03]  /*44c0*/  IMAD.WIDE R4, R97, 0x2, R120 ;  /* 0x0000000261047825 */ /* 0x001fc600078e0278 */
[----:B------:R-:W5:Y:S01]  /*44d0*/  LDL.LU.64 R120, [R1+0x110] ;  /* 0x0001100001787983 */ /* 0x000f620000300a00 */
[----:B-1----:R-:W-:-:S03]  /*44e0*/  IMAD.WIDE R8, R97, 0x2, R118 ;  /* 0x0000000261087825 */ /* 0x002fc600078e0276 */
[----:B------:R-:W5:Y:S01]  /*44f0*/  LDL.LU.64 R118, [R1+0x108] ;  /* 0x0001080001767983 */ /* 0x000f620000300a00 */
[----:B------:R-:W-:Y:S02]  /*4500*/  IMAD.MOV.U32 R114, RZ, RZ, R4 ;  /* 0x000000ffff727224 */ /* 0x000fe400078e0004 */
[----:B------:R-:W-:Y:S02]  /*4510*/  IMAD.MOV.U32 R113, RZ, RZ, R5 ;  /* 0x000000ffff717224 */ /* 0x000fe400078e0005 */
[----:B------:R-:W-:Y:S02]  /*4520*/  IMAD.MOV.U32 R115, RZ, RZ, R12 ;  /* 0x000000ffff737224 */ /* 0x000fe400078e000c */
[----:B------:R-:W-:Y:S02]  /*4530*/  IMAD.MOV.U32 R112, RZ, RZ, R13 ;  /* 0x000000ffff707224 */ /* 0x000fe400078e000d */
[C---:B--2---:R-:W-:Y:S02]  /*4540*/  IMAD.WIDE R4, R97.reuse, 0x2, R116 ;  /* 0x0000000261047825 */ /* 0x044fe400078e0274 */
[----:B------:R-:W2:Y:S02]  /*4550*/  LDL.LU.64 R116, [R1+0x100] ;  /* 0x0001000001747983 */ /* 0x000ea40000300a00 */
[----:B---3--:R-:W-:-:S02]  /*4560*/  IMAD.WIDE R12, R97, 0x2, R2 ;  /* 0x00000002610c7825 */ /* 0x008fc400078e0202 */
[----:B------:R-:W3:Y:S02]  /*4570*/  LDL.LU.64 R2, [R1+0xf8] ;  /* 0x0000f80001027983 */ /* 0x000ee40000300a00 */
[----:B------:R-:W-:Y:S02]  /*4580*/  IMAD.MOV.U32 R109, RZ, RZ, R4 ;  /* 0x000000ffff6d7224 */ /* 0x000fe400078e0004 */
[----:B------:R-:W-:Y:S02]  /*4590*/  IMAD.MOV.U32 R107, RZ, RZ, R5 ;  /* 0x000000ffff6b7224 */ /* 0x000fe400078e0005 */
[----:B------:R-:W-:Y:S02]  /*45a0*/  IMAD.MOV.U32 R111, RZ, RZ, R8 ;  /* 0x000000ffff6f7224 */ /* 0x000fe400078e0008 */
[----:B------:R-:W-:Y:S02]  /*45b0*/  IMAD.MOV.U32 R106, RZ, RZ, R9 ;  /* 0x000000ffff6a7224 */ /* 0x000fe400078e0009 */
[----:B------:R-:W-:-:S02]  /*45c0*/  IMAD.MOV.U32 R110, RZ, RZ, R12 ;  /* 0x000000ffff6e7224 */ /* 0x000fc400078e000c */
[----:B------:R-:W-:Y:S01]  /*45d0*/  IMAD.MOV.U32 R108, RZ, RZ, R13 ;  /* 0x000000ffff6c7224 */ /* 0x000fe200078e000d */
[-C--:B------:R-:W-:Y:S08]  /*45e0*/  HMMA.16816.F32 R20, R88, R10.reuse, R20 ;  /* 0x0000000a5814723c */ /* 0x080ff00000001814 */
[----:B----4-:R-:W-:Y:S01]  /*45f0*/  HMMA.16816.F32 R72, R48, R10, R72 ;  /* 0x0000000a3048723c */ /* 0x010fe20000001848 */
[----:B-----5:R-:W-:-:S02]  /*4600*/  IMAD.WIDE R4, R97, 0x2, R124 ;  /* 0x0000000261047825 */ /* 0x020fc400078e027c */
[----:B------:R-:W4:Y:S02]  /*4610*/  LDL.LU.64 R124, [R1+0xf0] ;  /* 0x0000f000017c7983 */ /* 0x000f240000300a00 */
[C---:B------:R-:W-:Y:S02]  /*4620*/  IMAD.WIDE R8, R97.reuse, 0x2, R122 ;  /* 0x0000000261087825 */ /* 0x040fe400078e027a */
[----:B------:R-:W5:Y:S02]  /*4630*/  LDL.LU.64 R122, [R1+0xe8] ;  /* 0x0000e800017a7983 */ /* 0x000f640000300a00 */
[----:B------:R-:W-:Y:S02]  /*4640*/  IMAD.MOV.U32 R104, RZ, RZ, R4 ;  /* 0x000000ffff687224 */ /* 0x000fe400078e0004 */
[----:B------:R-:W-:Y:S02]  /*4650*/  IMAD.MOV.U32 R101, RZ, RZ, R5 ;  /* 0x000000ffff657224 */ /* 0x000fe400078e0005 */
[----:B------:R-:W-:-:S02]  /*4660*/  IMAD.WIDE R12, R97, 0x2, R120 ;  /* 0x00000002610c7825 */ /* 0x000fc400078e0278 */
[----:B------:R-:W5:Y:S02]  /*4670*/  LDL.LU.64 R120, [R1+0xe0] ;  /* 0x0000e00001787983 */ /* 0x000f640000300a00 */
[C---:B------:R-:W-:Y:S02]  /*4680*/  IMAD.WIDE R4, R97.reuse, 0x2, R118 ;  /* 0x0000000261047825 */ /* 0x040fe400078e0276 */
[----:B------:R-:W5:Y:S02]  /*4690*/  LDL.LU.64 R118, [R1+0xd8] ;  /* 0x0000d80001767983 */ /* 0x000f640000300a00 */
[----:B------:R-:W-:Y:S02]  /*46a0*/  IMAD.MOV.U32 R105, RZ, RZ, R8 ;  /* 0x000000ffff697224 */ /* 0x000fe400078e0008 */
[----:B------:R-:W-:Y:S02]  /*46b0*/  IMAD.MOV.U32 R102, RZ, RZ, R9 ;  /* 0x000000ffff667224 */ /* 0x000fe400078e0009 */
[----:B--2---:R-:W-:-:S02]  /*46c0*/  IMAD.WIDE R8, R97, 0x2, R116 ;  /* 0x0000000261087825 */ /* 0x004fc400078e0274 */
[----:B------:R-:W2:Y:S02]  /*46d0*/  LDL.LU.64 R116, [R1+0xd0] ;  /* 0x0000d00001747983 */ /* 0x000ea40000300a00 */
[----:B---3--:R-:W-:Y:S02]  /*46e0*/  IMAD.WIDE R10, R97, 0x2, R2 ;  /* 0x00000002610a7825 */ /* 0x008fe400078e0202 */
[----:B------:R-:W3:Y:S02]  /*46f0*/  LDL.LU.64 R2, [R1+0xc8] ;  /* 0x0000c80001027983 */ /* 0x000ee40000300a00 */
[----:B------:R-:W-:Y:S02]  /*4700*/  IMAD.MOV.U32 R98, RZ, RZ, R5 ;  /* 0x000000ffff627224 */ /* 0x000fe400078e0005 */
[----:B------:R-:W-:Y:S02]  /*4710*/  IMAD.MOV.U32 R5, RZ, RZ, R8 ;  /* 0x000000ffff057224 */ /* 0x000fe400078e0008 */
[----:B------:R-:W-:-:S02]  /*4720*/  IMAD.MOV.U32 R103, RZ, RZ, R12 ;  /* 0x000000ffff677224 */ /* 0x000fc400078e000c */
[----:B------:R-:W-:Y:S02]  /*4730*/  IMAD.MOV.U32 R100, RZ, RZ, R13 ;  /* 0x000000ffff647224 */ /* 0x000fe400078e000d */
[----:B------:R-:W-:Y:S02]  /*4740*/  IMAD.MOV.U32 R99, RZ, RZ, R4 ;  /* 0x000000ffff637224 */ /* 0x000fe400078e0004 */
[----:B------:R-:W-:Y:S02]  /*4750*/  IMAD.MOV.U32 R8, RZ, RZ, R9 ;  /* 0x000000ffff087224 */ /* 0x000fe400078e0009 */
[----:B------:R-:W-:Y:S02]  /*4760*/  IMAD.MOV.U32 R4, RZ, RZ, R10 ;  /* 0x000000ffff047224 */ /* 0x000fe400078e000a */
[----:B------:R-:W-:Y:S01]  /*4770*/  IMAD.MOV.U32 R9, RZ, RZ, R11 ;  /* 0x000000ffff097224 */ /* 0x000fe200078e000b */
[C---:B------:R-:W-:Y:S08]  /*4780*/  HMMA.16816.F32 R60, R88.reuse, R14, R60 ;  /* 0x0000000e583c723c */ /* 0x040ff0000000183c */
[C---:B------:R-:W-:Y:S08]  /*4790*/  HMMA.16816.F32 R64, R88.reuse, R18, R64 ;  /* 0x000000125840723c */ /* 0x040ff00000001840 */
[----:B------:R-:W-:Y:S01]  /*47a0*/  HMMA.16816.F32 R68, R88, R6, R68 ;  /* 0x000000065844723c */ /* 0x000fe20000001844 */
[----:B----4-:R-:W-:-:S02]  /*47b0*/  IMAD.WIDE R12, R97, 0x2, R124 ;  /* 0x00000002610c7825 */ /* 0x010fc400078e027c */
[----:B------:R-:W4:Y:S02]  /*47c0*/  LDL.LU.64 R124, [R1+0xc0] ;  /* 0x0000c000017c7983 */ /* 0x000f240000300a00 */
[C---:B-----5:R-:W-:Y:S02]  /*47d0*/  IMAD.WIDE R10, R97.reuse, 0x2, R122 ;  /* 0x00000002610a7825 */ /* 0x060fe400078e027a */
[----:B------:R-:W5:Y:S01]  /*47e0*/  LDL.LU.64 R122, [R1+0xb8] ;  /* 0x0000b800017a7983 */ /* 0x000f620000300a00 */
[----:B------:R-:W-:Y:S01]  /*47f0*/  HMMA.16816.F32 R76, R48, R14, R76 ;  /* 0x0000000e304c723c */ /* 0x000fe2000000184c */
[C---:B------:R-:W-:Y:S02]  /*4800*/  IMAD.WIDE R16, R97.reuse, 0x2, R120 ;  /* 0x0000000261107825 */ /* 0x040fe400078e0278 */
[----:B------:R-:W5:Y:S02]  /*4810*/  LDL.LU.64 R120, [R1+0xb0] ;  /* 0x0000b00001787983 */ /* 0x000f640000300a00 */
[----:B------:R-:W-:-:S02]  /*4820*/  IMAD.WIDE R90, R97, 0x2, R118 ;  /* 0x00000002615a7825 */ /* 0x000fc400078e0276 */
[----:B------:R-:W5:Y:S04]  /*4830*/  LDL.LU.64 R118, [R1+0xa8] ;  /* 0x0000a80001767983 */ /* 0x000f680000300a00 */
[----:B------:R-:W5:Y:S01]  /*4840*/  LDL.LU R92, [R1+0x14] ;  /* 0x00001400015c7983 */ /* 0x000f620000300800 */
[----:B------:R-:W-:Y:S02]  /*4850*/  IMAD.MOV.U32 R15, RZ, RZ, R12 ;  /* 0x000000ffff0f7224 */ /* 0x000fe400078e000c */
[----:B------:R-:W-:Y:S02]  /*4860*/  IMAD.MOV.U32 R14, RZ, RZ, R13 ;  /* 0x000000ffff0e7224 */ /* 0x000fe400078e000d */
[----:B------:R-:W-:Y:S02]  /*4870*/  IMAD.MOV.U32 R13, RZ, RZ, R10 ;  /* 0x000000ffff0d7224 */ /* 0x000fe400078e000a */
[----:B------:R-:W-:Y:S01]  /*4880*/  IMAD.MOV.U32 R12, RZ, RZ, R11 ;  /* 0x000000ffff0c7224 */ /* 0x000fe200078e000b */
[----:B------:R-:W-:Y:S01]  /*4890*/  HMMA.16816.F32 R80, R48, R18, R80 ;  /* 0x000000123050723c */ /* 0x000fe20000001850 */
[----:B------:R-:W-:-:S02]  /*48a0*/  IMAD.MOV.U32 R11, RZ, RZ, R16 ;  /* 0x000000ffff0b7224 */ /* 0x000fc400078e0010 */
[----:B------:R-:W-:Y:S02]  /*48b0*/  IMAD.MOV.U32 R10, RZ, RZ, R17 ;  /* 0x000000ffff0a7224 */ /* 0x000fe400078e0011 */
[C---:B--2---:R-:W-:Y:S02]  /*48c0*/  IMAD.WIDE R16, R97.reuse, 0x2, R116 ;  /* 0x0000000261107825 */ /* 0x044fe400078e0274 */
[----:B------:R-:W2:Y:S02]  /*48d0*/  LDL.LU.64 R116, [R1+0xa0] ;  /* 0x0000a00001747983 */ /* 0x000ea40000300a00 */
[----:B---3--:R-:W-:Y:S02]  /*48e0*/  IMAD.WIDE R18, R97, 0x2, R2 ;  /* 0x0000000261127825 */ /* 0x008fe400078e0202 */
[----:B------:R-:W3:Y:S01]  /*48f0*/  LDL.LU.64 R2, [R1+0x98] ;  /* 0x0000980001027983 */ /* 0x000ee20000300a00 */
[----:B------:R-:W-:Y:S01]  /*4900*/  HMMA.16816.F32 R84, R48, R6, R84 ;  /* 0x000000063054723c */ /* 0x000fe20000001854 */
[----:B------:R-:W-:Y:S01]  /*4910*/  UIADD3 UR4, UR4, -0x20, URZ ;  /* 0xffffffe004047890 */ /* 0x000fe2000fffe03f */
[----:B------:R-:W-:-:S02]  /*4920*/  IMAD.MOV.U32 R89, RZ, RZ, R90 ;  /* 0x000000ffff597224 */ /* 0x000fc400078e005a */
[----:B------:R-:W-:Y:S02]  /*4930*/  IMAD.MOV.U32 R90, RZ, RZ, R91 ;  /* 0x000000ffff5a7224 */ /* 0x000fe400078e005b */
[----:B------:R-:W-:Y:S02]  /*4940*/  IMAD.MOV.U32 R88, RZ, RZ, R18 ;  /* 0x000000ffff587224 */ /* 0x000fe400078e0012 */
[----:B------:R-:W-:Y:S02]  /*4950*/  IMAD.MOV.U32 R91, RZ, RZ, R19 ;  /* 0x000000ffff5b7224 */ /* 0x000fe400078e0013 */
[----:B----4-:R-:W-:-:S04]  /*4960*/  IMAD.WIDE R124, R97, 0x2, R124 ;  /* 0x00000002617c7825 */ /* 0x010fc800078e027c */
[----:B-----5:R-:W-:Y:S01]  /*4970*/  IMAD.WIDE R122, R97, 0x2, R122 ;  /* 0x00000002617a7825 */ /* 0x020fe200078e027a */
[----:B------:R-:W-:-:S04]  /*4980*/  IADD3 R92, R92, -0x1, RZ ;  /* 0xffffffff5c5c7810 */ /* 0x000fc80007ffe0ff */
[----:B------:R-:W-:Y:S01]  /*4990*/  ISETP.NE.U32.AND P0, PT, R92, RZ, PT ;  /* 0x000000ff5c00720c */ /* 0x000fe20003f05070 */
[----:B------:R0:W-:Y:S01]  /*49a0*/  STL [R1+0x14], R92 ;  /* 0x0000145c01007387 */ /* 0x0001e20000100800 */
[----:B------:R-:W-:-:S04]  /*49b0*/  IMAD.WIDE R120, R97, 0x2, R120 ;  /* 0x0000000261787825 */ /* 0x000fc800078e0278 */
[----:B0-----:R-:W-:-:S04]  /*49c0*/  IMAD.MOV.U32 R92, RZ, RZ, c[0x0][0x188] ;  /* 0x00006200ff5c7624 */ /* 0x001fc800078e00ff */
[----:B------:R-:W-:Y:S02]  /*49d0*/  IMAD.SHL.U32 R92, R92, 0x20, RZ ;  /* 0x000000205c5c7824 */ /* 0x000fe400078e00ff */
[----:B------:R-:W-:-:S04]  /*49e0*/  IMAD.WIDE R118, R97, 0x2, R118 ;  /* 0x0000000261767825 */ /* 0x000fc800078e0276 */
[----:B--2---:R-:W-:-:S04]  /*49f0*/  IMAD.WIDE R116, R97, 0x2, R116 ;  /* 0x0000000261747825 */ /* 0x004fc800078e0274 */
[----:B---3--:R-:W-:Y:S01]  /*4a00*/  IMAD.WIDE R2, R92, 0x2, R2 ;  /* 0x000000025c027825 */ /* 0x008fe200078e0202 */
[----:B------:R-:W-:Y:S01]  /*4a10*/  @!P0 CALL.REL.NOINC `(.L_x_2) ;  /* 0x0000001000008944 */ /* 0x000fe20003c00000 */
[----:B------:R-:W-:Y:S05]  /*4a20*/  BRA `(.L_x_3) ;  /* 0xffffe36000007947 */ /* 0x000fea000383ffff */
.L_x_2:
[----:B------:R-:W-:Y:S02]  /*4a30*/  F2FP.PACK_AB R2, R79, R75 ;  /* 0x0000004b4f02723e */ /* 0x000fe400000000ff */
[----:B------:R-:W-:Y:S02]  /*4a40*/  F2FP.PACK_AB R4, R63, R23 ;  /* 0x000000173f04723e */ /* 0x000fe400000000ff */
[----:B------:R-:W-:Y:S02]  /*4a50*/  F2FP.PACK_AB R6, R27, R31 ;  /* 0x0000001f1b06723e */ /* 0x000fe400000000ff */
[----:B------:R-:W-:Y:S02]  /*4a60*/  F2FP.PACK_AB R8, R43, R47 ;  /* 0x0000002f2b08723e */ /* 0x000fe400000000ff */
[----:B------:R-:W-:Y:S02]  /*4a70*/  F2FP.PACK_AB R10, R77, R73 ;  /* 0x000000494d0a723e */ /* 0x000fe400000000ff */
[----:B------:R-:W-:-:S02]  /*4a80*/  F2FP.PACK_AB R12, R61, R21 ;  /* 0x000000153d0c723e */ /* 0x000fc400000000ff */
        /* <DEDUP_REMOVED lines=26> */
.L_x_1:
[----:B--2---:R-:W2:Y:S04]  /*4c30*/  LDL.LU R28, [R1+0x84] ;  /* 0x00008400011c7983 */ /* 0x004ea80000300800 */
[----:B------:R-:W3:Y:S04]  /*4c40*/  LDL.LU R33, [R1+0x88] ;  /* 0x0000880001217983 */ /* 0x000ee80000300800 */
[----:B------:R-:W4:Y:S04]  /*4c50*/  LDL.LU R31, [R1+0x80] ;  /* 0x00008000011f7983 */ /* 0x000f280000300800 */
[----:B------:R-:W5:Y:S04]  /*4c60*/  LDL.LU R30, [R1+0xc] ;  /* 0x00000c00011e7983 */ /* 0x000f680000300800 */
[----:B------:R-:W1:Y:S02]  /*4c70*/  S2R R32, SR_TID.X ;  /* 0x0000000000207919 */ /* 0x000e640000002100 */
[C---:B-1----:R-:W-:Y:S01]  /*4c80*/  IMAD.SHL.U32 R0, R32.reuse, 0x20, RZ ;  /* 0x0000002020007824 */ /* 0x042fe200078e00ff */
[----:B------:R-:W-:-:S02]  /*4c90*/  LOP3.LUT R19, R32, 0xc, RZ, 0xc0, !PT ;  /* 0x0000000c20137812 */ /* 0x000fc400078ec0ff */
[----:B0-----:R-:W-:Y:S02]  /*4ca0*/  SHF.R.S32.HI R18, RZ, 0x4, R32 ;  /* 0x00000004ff127819 */ /* 0x001fe40000011420 */
[----:B------:R-:W-:Y:S02]  /*4cb0*/  LOP3.LUT R0, R0, 0x3c60, RZ, 0xc0, !PT ;  /* 0x00003c6000007812 */ /* 0x000fe400078ec0ff */
[----:B------:R-:W-:-:S03]  /*4cc0*/  SGXT R18, R18, 0x1 ;  /* 0x000000011212781a */ /* 0x000fc60000000200 */
[----:B------:R-:W-:-:S05]  /*4cd0*/  IMAD R29, R19, 0x2, R0 ;  /* 0x00000002131d7824 */ /* 0x000fca00078e0200 */
[----:B------:R-:W-:Y:S01]  /*4ce0*/  LOP3.LUT R18, R29, 0x4020, R18, 0x78, !PT ;  /* 0x000040201d127812 */ /* 0x000fe200078e7812 */
[----:B------:R-:W-:Y:S03]  /*4cf0*/  BAR.SYNC.DEFER_BLOCKING 0x0 ;  /* 0x0000000000007b1d */ /* 0x000fe60000010000 */
[----:B------:R-:W-:-:S03]  /*4d00*/  LOP3.LUT R0, R18, 0x40, RZ, 0x3c, !PT ;  /* 0x0000004012007812 */ /* 0x000fc600078e3cff */
[----:B------:R-:W-:Y:S04]  /*4d10*/  STS.64 [R18], R40 ;  /* 0x0000002812007388 */ /* 0x000fe80000000a00 */
[----:B------:R-:W-:Y:S04]  /*4d20*/  STS.64 [R18+0x200], R16 ;  /* 0x0002001012007388 */ /* 0x000fe80000000a00 */
[----:B------:R-:W-:Y:S04]  /*4d30*/  STS.64 [R18+0x80], R24 ;  /* 0x0000801812007388 */ /* 0x000fe80000000a00 */
[----:B------:R-:W-:Y:S04]  /*4d40*/  STS.64 [R18+0x280], R14 ;  /* 0x0002800e12007388 */ /* 0x000fe80000000a00 */
[----:B------:R-:W-:Y:S04]  /*4d50*/  STS.64 [R18+0x100], R20 ;  /* 0x0001001412007388 */ /* 0x000fe80000000a00 */
[----:B------:R5:W-:Y:S04]  /*4d60*/  STS.64 [R18+0x300], R12 ;  /* 0x0003000c12007388 */ /* 0x000be80000000a00 */
[----:B------:R-:W-:Y:S04]  /*4d70*/  STS.64 [R18+0x180], R72 ;  /* 0x0001804812007388 */ /* 0x000fe80000000a00 */
[----:B------:R-:W-:Y:S04]  /*4d80*/  STS.64 [R18+0x380], R10 ;  /* 0x0003800a12007388 */ /* 0x000fe80000000a00 */
[----:B------:R-:W-:Y:S04]  /*4d90*/  STS.64 [R0+0x8000], R42 ;  /* 0x0080002a00007388 */ /* 0x000fe80000000a00 */
[----:B------:R0:W-:Y:S04]  /*4da0*/  STS.64 [R0+0x8200], R8 ;  /* 0x0082000800007388 */ /* 0x0001e80000000a00 */
[----:B------:R1:W-:Y:S04]  /*4db0*/  STS.64 [R0+0x8080], R26 ;  /* 0x0080801a00007388 */ /* 0x0003e80000000a00 */
[----:B------:R-:W-:Y:S04]  /*4dc0*/  STS.64 [R0+0x8280], R6 ;  /* 0x0082800600007388 */ /* 0x000fe80000000a00 */
[----:B------:R-:W-:Y:S04]  /*4dd0*/  STS.64 [R0+0x8100], R22 ;  /* 0x0081001600007388 */ /* 0x000fe80000000a00 */
[----:B------:R-:W-:Y:S04]  /*4de0*/  STS.64 [R0+0x8300], R4 ;  /* 0x0083000400007388 */ /* 0x000fe80000000a00 */
[----:B------:R-:W-:Y:S04]  /*4df0*/  STS.64 [R0+0x8180], R74 ;  /* 0x0081804a00007388 */ /* 0x000fe80000000a00 */
[----:B------:R-:W-:Y:S01]  /*4e00*/  STS.64 [R0+0x8380], R2 ;  /* 0x0083800200007388 */ /* 0x000fe20000000a00 */
[----:B------:R-:W-:Y:S01]  /*4e10*/  IMAD.MOV.U32 R55, RZ, RZ, c[0x0][0x198] ;  /* 0x00006600ff377624 */ /* 0x000fe200078e00ff */
[----:B--2---:R-:W-:-:S05]  /*4e20*/  LOP3.LUT R28, R28, 0x3f8, RZ, 0xc0, !PT ;  /* 0x000003f81c1c7812 */ /* 0x004fca00078ec0ff */
[----:B------:R-:W-:-:S05]  /*4e30*/  IMAD R28, R19, 0x1000, R28 ;  /* 0x00001000131c7824 */ /* 0x000fca00078e021c */
[----:B---3--:R-:W-:Y:S01]  /*4e40*/  LOP3.LUT R56, R28, 0x60, R33, 0x78, !PT ;  /* 0x000000601c387812 */ /* 0x008fe200078e7821 */
[----:B------:R-:W-:Y:S01]  /*4e50*/  BAR.SYNC.DEFER_BLOCKING 0x0 ;  /* 0x0000000000007b1d */ /* 0x000fe20000010000 */
[----:B------:R-:W-:-:S04]  /*4e60*/  SHF.R.U32.HI R33, RZ, 0x6, R32 ;  /* 0x00000006ff217819 */ /* 0x000fc80000011620 */
[----:B------:R-:W-:Y:S01]  /*4e70*/  SGXT.U32 R33, R33, 0x3 ;  /* 0x000000032121781a */ /* 0x000fe20000000000 */
[----:B------:R-:W2:Y:S04]  /*4e80*/  LDS.64 R2, [R56] ;  /* 0x0000000038027984 */ /* 0x000ea80000000a00 */
[----:B------:R-:W3:Y:S01]  /*4e90*/  LDS.64 R6, [R56+0x400] ;  /* 0x0004000038067984 */ /* 0x000ee20000000a00 */
[C---:B-----5:R-:W-:Y:S01]  /*4ea0*/  LOP3.LUT R12, R30.reuse, R33, RZ, 0xfc, !PT ;  /* 0x000000211e0c7212 */ /* 0x060fe200078efcff */
[C---:B----4-:R-:W-:Y:S01]  /*4eb0*/  IMAD R53, R31.reuse, c[0x0][0x194], RZ ;  /* 0x000065001f357a24 */ /* 0x050fe200078e02ff */
[----:B0-----:R-:W-:Y:S01]  /*4ec0*/  LOP3.LUT R8, R30, 0x20, R33, 0xfe, !PT ;  /* 0x000000201e087812 */ /* 0x001fe200078efe21 */
[----:B------:R-:W0:Y:S01]  /*4ed0*/  LDS.64 R4, [R56+0x800] ;  /* 0x0008000038047984 */ /* 0x000e220000000a00 */
[----:B------:R-:W-:Y:S01]  /*4ee0*/  ISETP.GE.AND P0, PT, R31, c[0x0][0x178], PT ;  /* 0x00005e001f007a0c */ /* 0x000fe20003f06270 */
[----:B-1----:R-:W-:Y:S01]  /*4ef0*/  IMAD R26, R12, c[0x0][0x198], RZ ;  /* 0x000066000c1a7a24 */ /* 0x002fe200078e02ff */
[----:B------:R-:W-:Y:S01]  /*4f00*/  LEA R52, P1, R53, c[0x0][0x170], 0x1 ;  /* 0x00005c0035347a11 */ /* 0x000fe200078208ff */
[----:B------:R-:W1:Y:S01]  /*4f10*/  LDS.64 R10, [R56+0xc00] ;  /* 0x000c0000380a7984 */ /* 0x000e620000000a00 */
[----:B------:R-:W-:-:S02]  /*4f20*/  ISETP.LT.AND P4, PT, R8, c[0x0][0x17c], !P0 ;  /* 0x00005f0008007a0c */ /* 0x000fc40004781270 */
[----:B------:R-:W-:Y:S01]  /*4f30*/  ISETP.LT.AND P6, PT, R12, c[0x0][0x17c], !P0 ;  /* 0x00005f000c007a0c */ /* 0x000fe200047c1270 */
[----:B------:R-:W4:Y:S01]  /*4f40*/  LDS.64 R8, [R56+0x1000] ;  /* 0x0010000038087984 */ /* 0x000f220000000a00 */
[C-C-:B------:R-:W-:Y:S02]  /*4f50*/  LOP3.LUT R16, R30.reuse, 0x8, R33.reuse, 0xfe, !PT ;  /* 0x000000081e107812 */ /* 0x140fe400078efe21 */
[--C-:B------:R-:W-:Y:S02]  /*4f60*/  LOP3.LUT R13, R30, 0x28, R33.reuse, 0xfe, !PT ;  /* 0x000000281e0d7812 */ /* 0x100fe400078efe21 */
[----:B------:R-:W-:Y:S02]  /*4f70*/  LEA.HI.X.SX32 R53, R53, c[0x0][0x174], 0x1, P1 ;  /* 0x00005d0035357a11 */ /* 0x000fe400008f0eff */
[----:B------:R-:W-:Y:S02]  /*4f80*/  LEA R18, P2, R26, R52, 0x1 ;  /* 0x000000341a127211 */ /* 0x000fe400078408ff */
[----:B------:R-:W-:-:S02]  /*4f90*/  LOP3.LUT R15, R30, 0x10, R33, 0xfe, !PT ;  /* 0x000000101e0f7812 */ /* 0x000fc400078efe21 */
[C---:B------:R-:W-:Y:S01]  /*4fa0*/  ISETP.LT.AND P1, PT, R16.reuse, c[0x0][0x17c], !P0 ;  /* 0x00005f0010007a0c */ /* 0x040fe20004721270 */
[----:B------:R-:W-:Y:S01]  /*4fb0*/  IMAD R16, R16, c[0x0][0x198], RZ ;  /* 0x0000660010107a24 */ /* 0x000fe200078e02ff */
[-C--:B------:R-:W-:Y:S02]  /*4fc0*/  LEA.HI.X.SX32 R19, R26, R53.reuse, 0x1, P2 ;  /* 0x000000351a137211 */ /* 0x080fe400010f0eff */
[----:B------:R-:W-:Y:S02]  /*4fd0*/  ISETP.LT.AND P3, PT, R13, c[0x0][0x17c], !P0 ;  /* 0x00005f000d007a0c */ /* 0x000fe40004761270 */
[C---:B------:R-:W-:Y:S01]  /*4fe0*/  ISETP.LT.AND P2, PT, R15.reuse, c[0x0][0x17c], !P0 ;  /* 0x00005f000f007a0c */ /* 0x040fe20004741270 */
[----:B------:R-:W5:Y:S01]  /*4ff0*/  LDS.64 R12, [R56+0x1400] ;  /* 0x00140000380c7984 */ /* 0x000f620000000a00 */
[----:B------:R-:W-:Y:S01]  /*5000*/  IMAD R15, R15, c[0x0][0x198], RZ ;  /* 0x000066000f0f7a24 */ /* 0x000fe200078e02ff */
[----:B------:R-:W-:Y:S02]  /*5010*/  LOP3.LUT R14, R30, 0x18, R33, 0xfe, !PT ;  /* 0x000000181e0e7812 */ /* 0x000fe400078efe21 */
[-C--:B------:R-:W-:Y:S01]  /*5020*/  LEA R20, P5, R16, R52.reuse, 0x1 ;  /* 0x0000003410147211 */ /* 0x080fe200078a08ff */
[----:B--2---:R-:W-:Y:S01]  /*5030*/  @P6 STG.E.U16 [R18.64], R2 ;  /* 0x0000000212006986 */ /* 0x004fe2000c101506 */
[----:B------:R-:W-:Y:S01]  /*5040*/  LEA R22, P6, R15, R52, 0x1 ;  /* 0x000000340f167211 */ /* 0x000fe200078c08ff */
[----:B------:R-:W-:Y:S01]  /*5050*/  IMAD R25, R14, c[0x0][0x198], RZ ;  /* 0x000066000e197a24 */ /* 0x000fe200078e02ff */
[----:B------:R-:W-:Y:S01]  /*5060*/  LEA.HI.X.SX32 R21, R16, R53, 0x1, P5 ;  /* 0x0000003510157211 */ /* 0x000fe200028f0eff */
[----:B------:R-:W-:Y:S01]  /*5070*/  LDS.64 R18, [R56+0x2000] ;  /* 0x0020000038127984 */ /* 0x000fe20000000a00 */
[----:B------:R-:W-:-:S02]  /*5080*/  ISETP.LT.AND P5, PT, R14, c[0x0][0x17c], !P0 ;  /* 0x00005f000e007a0c */ /* 0x000fc400047a1270 */
[----:B------:R-:W-:Y:S01]  /*5090*/  LEA.HI.X.SX32 R23, R15, R53, 0x1, P6 ;  /* 0x000000350f177211 */ /* 0x000fe200030f0eff */
[----:B------:R-:W2:Y:S01]  /*50a0*/  LDS.64 R16, [R56+0x1800] ;  /* 0x0018000038107984 */ /* 0x000ea20000000a00 */
[----:B------:R-:W-:-:S03]  /*50b0*/  LOP3.LUT R24, R30, 0x30, R33, 0xfe, !PT ;  /* 0x000000301e187812 */ /* 0x000fc600078efe21 */
[----:B------:R-:W0:Y:S01]  /*50c0*/  LDS.64 R14, [R56+0x1c00] ;  /* 0x001c0000380e7984 */ /* 0x000e220000000a00 */
[----:B------:R-:W-:-:S03]  /*50d0*/  IMAD R28, R55, 0x20, R26 ;  /* 0x00000020371c7824 */ /* 0x000fc600078e021a */
[----:B---3--:R-:W-:Y:S01]  /*50e0*/  @P1 STG.E.U16 [R20.64], R6 ;  /* 0x0000000614001986 */ /* 0x008fe2000c101506 */
[----:B------:R-:W-:Y:S02]  /*50f0*/  ISETP.LT.AND P1, PT, R24, c[0x0][0x17c], !P0 ;  /* 0x00005f0018007a0c */ /* 0x000fe40004721270 */
[C---:B------:R-:W-:Y:S01]  /*5100*/  LEA R24, P6, R25.reuse, R52, 0x1 ;  /* 0x0000003419187211 */ /* 0x040fe200078c08ff */
[----:B------:R-:W3:Y:S01]  /*5110*/  LDS.64 R20, [R56+0x2400] ;  /* 0x0024000038147984 */ /* 0x000ee20000000a00 */
[C-C-:B------:R-:W-:Y:S02]  /*5120*/  LOP3.LUT R27, R30.reuse, 0x38, R33.reuse, 0xfe, !PT ;  /* 0x000000381e1b7812 */ /* 0x140fe400078efe21 */
[----:B------:R-:W-:Y:S02]  /*5130*/  LEA.HI.X.SX32 R25, R25, R53, 0x1, P6 ;  /* 0x0000003519197211 */ /* 0x000fe400030f0eff */
[C-C-:B------:R-:W-:Y:S02]  /*5140*/  LOP3.LUT R29, R30.reuse, 0x40, R33.reuse, 0xfe, !PT ;  /* 0x000000401e1d7812 */ /* 0x140fe400078efe21 */
[----:B------:R-:W-:-:S02]  /*5150*/  LOP3.LUT R32, R30, 0x48, R33, 0xfe, !PT ;  /* 0x000000481e207812 */ /* 0x000fc400078efe21 */
[C-C-:B------:R-:W-:Y:S02]  /*5160*/  LOP3.LUT R60, R30.reuse, 0x50, R33.reuse, 0xfe, !PT ;  /* 0x000000501e3c7812 */ /* 0x140fe400078efe21 */
[C-C-:B------:R-:W-:Y:S02]  /*5170*/  LOP3.LUT R59, R30.reuse, 0x58, R33.reuse, 0xfe, !PT ;  /* 0x000000581e3b7812 */ /* 0x140fe400078efe21 */
[C-C-:B------:R-:W-:Y:S02]  /*5180*/  LOP3.LUT R31, R30.reuse, 0x60, R33.reuse, 0xfe, !PT ;  /* 0x000000601e1f7812 */ /* 0x140fe400078efe21 */
[C-C-:B------:R-:W-:Y:S02]  /*5190*/  LOP3.LUT R64, R30.reuse, 0x68, R33.reuse, 0xfe, !PT ;  /* 0x000000681e407812 */ /* 0x140fe400078efe21 */
        /* <DEDUP_REMOVED lines=49> */
[----:B------:R-:W-:Y:S01]  /*54b0*/  LOP3.LUT R54, R30, 0x1f8, R33, 0xfe, !PT ;  /* 0x000001f81e367812 */ /* 0x000fe200078efe21 */
[----:B------:R-:W-:Y:S01]  /*54c0*/  IMAD R30, R55, 0x8, R28 ;  /* 0x00000008371e7824 */ /* 0x000fe200078e021c */
[----:B------:R-:W-:Y:S01]  /*54d0*/  LEA R26, P6, R28, R52, 0x1 ;  /* 0x000000341c1a7211 */ /* 0x000fe200078c08ff */
[----:B0-----:R-:W-:Y:S01]  /*54e0*/  @P2 STG.E.U16 [R22.64], R4 ;  /* 0x0000000416002986 */ /* 0x001fe2000c101506 */
[----:B------:R-:W-:-:S02]  /*54f0*/  ISETP.LT.AND P2, PT, R27, c[0x0][0x17c], !P0 ;  /* 0x00005f001b007a0c */ /* 0x000fc40004741270 */
[-C--:B------:R-:W-:Y:S01]  /*5500*/  LEA.HI.X.SX32 R27, R28, R53.reuse, 0x1, P6 ;  /* 0x000000351c1b7211 */ /* 0x080fe200030f0eff */
[----:B------:R-:W0:Y:S01]  /*5510*/  LDS.64 R22, [R56+0x2800] ;  /* 0x0028000038167984 */ /* 0x000e220000000a00 */
[C---:B------:R-:W-:Y:S01]  /*5520*/  LEA R28, P6, R30.reuse, R52, 0x1 ;  /* 0x000000341e1c7211 */ /* 0x040fe200078c08ff */
[----:B------:R-:W-:Y:S02]  /*5530*/  IMAD R58, R55, 0x8, R30 ;  /* 0x00000008373a7824 */ /* 0x000fe400078e021e */
[----:B-1----:R-:W-:Y:S01]  /*5540*/  @P5 STG.E.U16 [R24.64], R10 ;  /* 0x0000000a18005986 */ /* 0x002fe2000c101506 */
[----:B------:R-:W-:Y:S02]  /*5550*/  ISETP.LT.AND P5, PT, R29, c[0x0][0x17c], !P0 ;  /* 0x00005f001d007a0c */ /* 0x000fe400047a1270 */
[----:B------:R-:W-:Y:S01]  /*5560*/  LEA.HI.X.SX32 R29, R30, R53, 0x1, P6 ;  /* 0x000000351e1d7211 */ /* 0x000fe200030f0eff */
[----:B----4-:R-:W-:Y:S01]  /*5570*/  @P4 STG.E.U16 [R26.64], R8 ;  /* 0x000000081a004986 */ /* 0x010fe2000c101506 */
[----:B------:R-:W-:Y:S01]  /*5580*/  ISETP.LT.AND P4, PT, R32, c[0x0][0x17c], !P0 ;  /* 0x00005f0020007a0c */ /* 0x000fe20004781270 */
[----:B------:R-:W-:-:S02]  /*5590*/  IMAD R30, R55, 0x8, R58 ;  /* 0x00000008371e7824 */ /* 0x000fc400078e023a */
[----:B------:R-:W1:Y:S01]  /*55a0*/  LDS.64 R24, [R56+0x2c00] ;  /* 0x002c000038187984 */ /* 0x000e620000000a00 */
[----:B------:R-:W-:-:S03]  /*55b0*/  LEA R32, P6, R58, R52, 0x1 ;  /* 0x000000343a207211 */ /* 0x000fc600078c08ff */
[----:B------:R-:W4:Y:S01]  /*55c0*/  LDS.64 R26, [R56+0x3000] ;  /* 0x00300000381a7984 */ /* 0x000f220000000a00 */
[-C--:B------:R-:W-:Y:S01]  /*55d0*/  LEA.HI.X.SX32 R33, R58, R53.reuse, 0x1, P6 ;  /* 0x000000353a217211 */ /* 0x080fe200030f0eff */
[C---:B------:R-:W-:Y:S01]  /*55e0*/  IMAD R58, R55.reuse, 0x8, R30 ;  /* 0x00000008373a7824 */ /* 0x040fe200078e021e */
[-C--:B------:R-:W-:Y:S01]  /*55f0*/  LEA R62, P6, R30, R52.reuse, 0x1 ;  /* 0x000000341e3e7211 */ /* 0x080fe200078c08ff */
[----:B-----5:R-:W-:Y:S01]  /*5600*/  @P3 STG.E.U16 [R28.64], R12 ;  /* 0x0000000c1c003986 */ /* 0x020fe2000c101506 */
[----:B------:R-:W-:Y:S01]  /*5610*/  ISETP.LT.AND P3, PT, R60, c[0x0][0x17c], !P0 ;  /* 0x00005f003c007a0c */ /* 0x000fe20004761270 */
[C---:B------:R-:W-:Y:S01]  /*5620*/  IMAD R94, R55.reuse, 0x8, R58 ;  /* 0x00000008375e7824 */ /* 0x040fe200078e023a */
[----:B------:R-:W-:Y:S01]  /*5630*/  LEA.HI.X.SX32 R63, R30, R53, 0x1, P6 ;  /* 0x000000351e3f7211 */ /* 0x000fe200030f0eff */
[----:B------:R-:W5:Y:S01]  /*5640*/  LDS.64 R28, [R56+0x3400] ;  /* 0x00340000381c7984 */ /* 0x000f620000000a00 */
[----:B------:R-:W-:Y:S01]  /*5650*/  LEA R60, P6, R58, R52, 0x1 ;  /* 0x000000343a3c7211 */ /* 0x000fe200078c08ff */
[----:B------:R-:W-:-:S03]  /*5660*/  IMAD R96, R55, 0x8, R94 ;  /* 0x0000000837607824 */ /* 0x000fc600078e025e */
[-C--:B------:R-:W-:Y:S02]  /*5670*/  LEA.HI.X.SX32 R61, R58, R53.reuse, 0x1, P6 ;  /* 0x000000353a3d7211 */ /* 0x080fe400030f0eff */
[CC--:B------:R-:W-:Y:S01]  /*5680*/  LEA R58, P6, R94.reuse, R52.reuse, 0x1 ;  /* 0x000000345e3a7211 */ /* 0x0c0fe200078c08ff */
[----:B--2---:R-:W-:Y:S01]  /*5690*/  @P1 STG.E.U16 [R32.64], R16 ;  /* 0x0000001020001986 */ /* 0x004fe2000c101506 */
[----:B------:R-:W-:Y:S02]  /*56a0*/  ISETP.LT.AND P1, PT, R59, c[0x0][0x17c], !P0 ;  /* 0x00005f003b007a0c */ /* 0x000fe40004721270 */
[----:B------:R-:W-:Y:S01]  /*56b0*/  LEA.HI.X.SX32 R59, R94, R53, 0x1, P6 ;  /* 0x000000355e3b7211 */ /* 0x000fe200030f0eff */
[----:B------:R2:W-:Y:S01]  /*56c0*/  @P2 STG.E.U16 [R62.64], R14 ;  /* 0x0000000e3e002986 */ /* 0x0005e2000c101506 */
[----:B------:R-:W-:Y:S01]  /*56d0*/  ISETP.LT.AND P2, PT, R31, c[0x0][0x17c], !P0 ;  /* 0x00005f001f007a0c */ /* 0x000fe20004741270 */
[----:B------:R-:W-:Y:S02]  /*56e0*/  IMAD R94, R55, 0x8, R96 ;  /* 0x00000008375e7824 */ /* 0x000fe400078e0260 */
[----:B------:R-:W5:Y:S04]  /*56f0*/  LDS.64 R30, [R56+0x3800] ;  /* 0x00380000381e7984 */ /* 0x000f680000000a00 */
[----:B------:R0:W-:Y:S01]  /*5700*/  @P5 STG.E.U16 [R60.64], R18 ;  /* 0x000000123c005986 */ /* 0x0001e2000c101506 */
[----:B--2---:R-:W-:-:S03]  /*5710*/  LEA R62, P6, R96, R52, 0x1 ;  /* 0x00000034603e7211 */ /* 0x004fc600078c08ff */
[----:B------:R2:W5:Y:S01]  /*5720*/  LDS.64 R32, [R56+0x3c00] ;  /* 0x003c000038207984 */ /* 0x0005620000000a00 */
[----:B------:R-:W-:Y:S02]  /*5730*/  ISETP.LT.AND P5, PT, R64, c[0x0][0x17c], !P0 ;  /* 0x00005f0040007a0c */ /* 0x000fe400047a1270 */
[-C--:B------:R-:W-:Y:S01]  /*5740*/  LEA.HI.X.SX32 R63, R96, R53.reuse, 0x1, P6 ;  /* 0x00000035603f7211 */ /* 0x080fe200030f0eff */
[----:B------:R-:W-:Y:S01]  /*5750*/  IMAD R96, R55, 0x8, R94 ;  /* 0x0000000837607824 */ /* 0x000fe200078e025e */
[CC--:B------:R-:W-:Y:S01]  /*5760*/  LEA R64, P6, R94.reuse, R52.reuse, 0x1 ;  /* 0x000000345e407211 */ /* 0x0c0fe200078c08ff */
[----:B---3--:R3:W-:Y:S01]  /*5770*/  @P4 STG.E.U16 [R58.64], R20 ;  /* 0x000000143a004986 */ /* 0x0087e2000c101506 */
[----:B------:R-:W-:Y:S02]  /*5780*/  ISETP.LT.AND P4, PT, R65, c[0x0][0x17c], !P0 ;  /* 0x00005f0041007a0c */ /* 0x000fe40004781270 */
[----:B------:R-:W-:Y:S01]  /*5790*/  LEA.HI.X.SX32 R65, R94, R53, 0x1, P6 ;  /* 0x000000355e417211 */ /* 0x000fe200030f0eff */
[----:B0-----:R-:W-:Y:S01]  /*57a0*/  IMAD R60, R55, 0x8, R96 ;  /* 0x00000008373c7824 */ /* 0x001fe200078e0260 */
[----:B--2---:R-:W-:Y:S01]  /*57b0*/  LEA R56, P6, R96, R52, 0x1 ;  /* 0x0000003460387211 */ /* 0x004fe200078c08ff */
[----:B------:R-:W-:Y:S01]  /*57c0*/  @P3 STG.E.U16 [R62.64], R22 ;  /* 0x000000163e003986 */ /* 0x000fe2000c101506 */
[----:B------:R-:W-:-:S02]  /*57d0*/  ISETP.LT.AND P3, PT, R57, c[0x0][0x17c], !P0 ;  /* 0x00005f0039007a0c */ /* 0x000fc40004761270 */
[-C--:B------:R-:W-:Y:S01]  /*57e0*/  LEA.HI.X.SX32 R57, R96, R53.reuse, 0x1, P6 ;  /* 0x0000003560397211 */ /* 0x080fe200030f0eff */
[C---:B------:R-:W-:Y:S01]  /*57f0*/  IMAD R94, R55.reuse, 0x8, R60 ;  /* 0x00000008375e7824 */ /* 0x040fe200078e023c */
[CC--:B---3--:R-:W-:Y:S01]  /*5800*/  LEA R58, P6, R60.reuse, R52.reuse, 0x1 ;  /* 0x000000343c3a7211 */ /* 0x0c8fe200078c08ff */
[----:B-1----:R0:W-:Y:S03]  /*5810*/  @P1 STG.E.U16 [R64.64], R24 ;  /* 0x0000001840001986 */ /* 0x0021e6000c101506 */
[----:B------:R-:W-:Y:S01]  /*5820*/  LEA.HI.X.SX32 R59, R60, R53, 0x1, P6 ;  /* 0x000000353c3b7211 */ /* 0x000fe200030f0eff */
[----:B----4-:R1:W-:Y:S01]  /*5830*/  @P2 STG.E.U16 [R56.64], R26 ;  /* 0x0000001a38002986 */ /* 0x0103e2000c101506 */
[----:B------:R-:W-:Y:S01]  /*5840*/  ISETP.LT.AND P2, PT, R92, c[0x0][0x17c], !P0 ;  /* 0x00005f005c007a0c */ /* 0x000fe20004741270 */
[----:B------:R-:W-:Y:S01]  /*5850*/  IMAD R92, R55, 0x8, R94 ;  /* 0x00000008375c7824 */ /* 0x000fe200078e025e */
[----:B------:R-:W-:-:S04]  /*5860*/  LEA R60, P6, R94, R52, 0x1 ;  /* 0x000000345e3c7211 */ /* 0x000fc800078c08ff */
[-C--:B------:R-:W-:Y:S01]  /*5870*/  LEA.HI.X.SX32 R61, R94, R53.reuse, 0x1, P6 ;  /* 0x000000355e3d7211 */ /* 0x080fe200030f0eff */
[C---:B0-----:R-:W-:Y:S01]  /*5880*/  IMAD R64, R55.reuse, 0x8, R92 ;  /* 0x0000000837407824 */ /* 0x041fe200078e025c */
[-C--:B------:R-:W-:Y:S01]  /*5890*/  LEA R62, P6, R92, R52.reuse, 0x1 ;  /* 0x000000345c3e7211 */ /* 0x080fe200078c08ff */
[----:B-----5:R0:W-:Y:S01]  /*58a0*/  @P5 STG.E.U16 [R58.64], R28 ;  /* 0x0000001c3a005986 */ /* 0x0201e2000c101506 */
[----:B------:R-:W-:Y:S01]  /*58b0*/  ISETP.LT.AND P5, PT, R90, c[0x0][0x17c], !P0 ;  /* 0x00005f005a007a0c */ /* 0x000fe200047a1270 */
[----:B------:R-:W-:Y:S01]  /*58c0*/  IMAD R90, R55, 0x8, R64 ;  /* 0x00000008375a7824 */ /* 0x000fe200078e0240 */
[----:B------:R-:W-:Y:S02]  /*58d0*/  LEA.HI.X.SX32 R63, R92, R53, 0x1, P6 ;  /* 0x000000355c3f7211 */ /* 0x000fe400030f0eff */
[----:B-1----:R-:W-:Y:S02]  /*58e0*/  LEA R56, P6, R64, R52, 0x1 ;  /* 0x0000003440387211 */ /* 0x002fe400078c08ff */
[----:B------:R-:W-:-:S02]  /*58f0*/  ISETP.LT.AND P1, PT, R93, c[0x0][0x17c], !P0 ;  /* 0x00005f005d007a0c */ /* 0x000fc40004721270 */
[-C--:B------:R-:W-:Y:S02]  /*5900*/  LEA.HI.X.SX32 R57, R64, R53.reuse, 0x1, P6 ;  /* 0x0000003540397211 */ /* 0x080fe400030f0eff */
[----:B0-----:R-:W-:Y:S01]  /*5910*/  PRMT R28, R2, 0x7632, R28 ;  /* 0x00007632021c7816 */ /* 0x001fe2000000001c */
[C---:B------:R-:W-:Y:S01]  /*5920*/  IMAD R2, R55.reuse, 0x8, R90 ;  /* 0x0000000837027824 */ /* 0x040fe200078e025a */
[-C--:B------:R-:W-:Y:S01]  /*5930*/  LEA R58, P6, R90, R52.reuse, 0x1 ;  /* 0x000000345a3a7211 */ /* 0x080fe200078c08ff */
[----:B------:R0:W-:Y:S01]  /*5940*/  @P4 STG.E.U16 [R60.64], R30 ;  /* 0x0000001e3c004986 */ /* 0x0001e2000c101506 */
[----:B------:R-:W-:Y:S01]  /*5950*/  PRMT R4, R6, 0x7632, R4 ;  /* 0x0000763206047816 */ /* 0x000fe20000000004 */
[----:B------:R-:W-:Y:S01]  /*5960*/  IMAD R6, R55, 0x8, R2 ;  /* 0x0000000837067824 */ /* 0x000fe200078e0202 */
[----:B------:R-:W-:Y:S01]  /*5970*/  LEA.HI.X.SX32 R59, R90, R53, 0x1, P6 ;  /* 0x000000355a3b7211 */ /* 0x000fe200030f0eff */
[----:B------:R1:W-:Y:S01]  /*5980*/  @P3 STG.E.U16 [R62.64], R32 ;  /* 0x000000203e003986 */ /* 0x0003e2000c101506 */
[----:B0-----:R-:W-:-:S04]  /*5990*/  LEA R60, P6, R2, R52, 0x1 ;  /* 0x00000034023c7211 */ /* 0x001fc800078c08ff */
[-C--:B------:R-:W-:Y:S01]  /*59a0*/  LEA.HI.X.SX32 R61, R2, R53.reuse, 0x1, P6 ;  /* 0x00000035023d7211 */ /* 0x080fe200030f0eff */
[----:B------:R-:W-:Y:S01]  /*59b0*/  IMAD R2, R55, 0x8, R6 ;  /* 0x0000000837027824 */ /* 0x000fe200078e0206 */
[-C--:B-1----:R-:W-:Y:S01]  /*59c0*/  LEA R62, P6, R6, R52.reuse, 0x1 ;  /* 0x00000034063e7211 */ /* 0x082fe200078c08ff */
[----:B------:R0:W-:Y:S01]  /*59d0*/  @P1 STG.E.U16 [R56.64], R28 ;  /* 0x0000001c38001986 */ /* 0x0001e2000c101506 */
[----:B------:R-:W-:Y:S02]  /*59e0*/  PRMT R30, R4, 0x7632, R30 ;  /* 0x00007632041e7816 */ /* 0x000fe4000000001e */
[----:B------:R-:W-:Y:S01]  /*59f0*/  LEA.HI.X.SX32 R63, R6, R53, 0x1, P6 ;  /* 0x00000035063f7211 */ /* 0x000fe200030f0eff */
[----:B------:R1:W-:Y:S01]  /*5a00*/  @P2 STG.E.U16 [R58.64], R4 ;  /* 0x000000043a002986 */ /* 0x0003e2000c101506 */
[----:B------:R-:W-:Y:S02]  /*5a10*/  ISETP.LT.AND P4, PT, R91, c[0x0][0x17c], !P0 ;  /* 0x00005f005b007a0c */ /* 0x000fe40004781270 */
[----:B0-----:R-:W-:Y:S01]  /*5a20*/  LEA R56, P6, R2, R52, 0x1 ;  /* 0x0000003402387211 */ /* 0x001fe200078c08ff */
[----:B-1----:R-:W-:-:S03]  /*5a30*/  IMAD R4, R55, 0x8, R2 ;  /* 0x0000000837047824 */ /* 0x002fc600078e0202 */
[-C--:B------:R-:W-:Y:S02]  /*5a40*/  LEA.HI.X.SX32 R57, R2, R53.reuse, 0x1, P6 ;  /* 0x0000003502397211 */ /* 0x080fe400030f0eff */
[----:B------:R-:W-:Y:S01]  /*5a50*/  ISETP.LT.AND P3, PT, R89, c[0x0][0x17c], !P0 ;  /* 0x00005f0059007a0c */ /* 0x000fe20004761270 */
[C---:B------:R-:W-:Y:S01]  /*5a60*/  IMAD R2, R55.reuse, 0x8, R4 ;  /* 0x0000000837027824 */ /* 0x040fe200078e0204 */
[----:B------:R-:W-:Y:S01]  /*5a70*/  LEA R58, P6, R4, R52, 0x1 ;  /* 0x00000034043a7211 */ /* 0x000fe200078c08ff */
[----:B------:R0:W-:Y:S01]  /*5a80*/  @P5 STG.E.U16 [R60.64], R30 ;  /* 0x0000001e3c005986 */ /* 0x0001e2000c101506 */
[----:B------:R-:W-:Y:S02]  /*5a90*/  PRMT R10, R10, 0x7632, R10 ;  /* 0x000076320a0a7816 */ /* 0x000fe4000000000a */
[----:B------:R-:W-:Y:S01]  /*5aa0*/  LEA.HI.X.SX32 R59, R4, R53, 0x1, P6 ;  /* 0x00000035043b7211 */ /* 0x000fe200030f0eff */
[----:B------:R-:W-:Y:S01]  /*5ab0*/  IMAD R4, R55, 0x8, R2 ;  /* 0x0000000837047824 */ /* 0x000fe200078e0202 */
[----:B------:R-:W-:Y:S01]  /*5ac0*/  ISETP.LT.AND P1, PT, R88, c[0x0][0x17c], !P0 ;  /* 0x00005f0058007a0c */ /* 0x000fe20004721270 */
[----:B------:R1:W-:Y:S01]  /*5ad0*/  @P4 STG.E.U16 [R62.64], R10 ;  /* 0x0000000a3e004986 */ /* 0x0003e2000c101506 */
[----:B------:R-:W-:-:S02]  /*5ae0*/  PRMT R28, R8, 0x7632, R28 ;  /* 0x00007632081c7816 */ /* 0x000fc4000000001c */
[CC--:B0-----:R-:W-:Y:S02]  /*5af0*/  LEA R60, P6, R2.reuse, R52.reuse, 0x1 ;  /* 0x00000034023c7211 */ /* 0x0c1fe400078c08ff */
[----:B------:R-:W-:Y:S02]  /*5b00*/  ISETP.LT.AND P2, PT, R87, c[0x0][0x17c], !P0 ;  /* 0x00005f0057007a0c */ /* 0x000fe40004741270 */
[-C--:B------:R-:W-:Y:S01]  /*5b10*/  LEA.HI.X.SX32 R61, R2, R53.reuse, 0x1, P6 ;  /* 0x00000035023d7211 */ /* 0x080fe200030f0eff */
[C---:B------:R-:W-:Y:S01]  /*5b20*/  IMAD R2, R55.reuse, 0x8, R4 ;  /* 0x0000000837027824 */ /* 0x040fe200078e0204 */
[----:B-1----:R-:W-:Y:S01]  /*5b30*/  LEA R62, P6, R4, R52, 0x1 ;  /* 0x00000034043e7211 */ /* 0x002fe200078c08ff */
        /* <DEDUP_REMOVED lines=55> */
[-C--:B0-----:R-:W-:Y:S02]  /*5eb0*/  LEA R56, P6, R2, R52.reuse, 0x1 ;  /* 0x0000003402387211 */ /* 0x081fe400078c08ff */
[----:B------:R-:W-:Y:S02]  /*5ec0*/  ISETP.LT.AND P2, PT, R78, c[0x0][0x17c], !P0 ;  /* 0x00005f004e007a0c */ /* 0x000fe40004741270 */
[-C--:B------:R-:W-:Y:S01]  /*5ed0*/  LEA.HI.X.SX32 R57, R2, R53.reuse, 0x1, P6 ;  /* 0x0000003502397211 */ /* 0x080fe200030f0eff */
[C---:B------:R-:W-:Y:S01]  /*5ee0*/  IMAD R2, R55.reuse, 0x8, R4 ;  /* 0x0000000837027824 */ /* 0x040fe200078e0204 */
[-C--:B-1----:R-:W-:Y:S01]  /*5ef0*/  LEA R58, P6, R4, R52.reuse, 0x1 ;  /* 0x00000034043a7211 */ /* 0x082fe200078c08ff */
[----:B------:R0:W-:Y:S01]  /*5f00*/  @P3 STG.E.U16 [R60.64], R30 ;  /* 0x0000001e3c003986 */ /* 0x0001e2000c101506 */
[----:B------:R-:W-:Y:S02]  /*5f10*/  PRMT R32, R32, 0x7632, R32 ;  /* 0x0000763220207816 */ /* 0x000fe40000000020 */
[----:B------:R-:W-:Y:S01]  /*5f20*/  LEA.HI.X.SX32 R59, R4, R53, 0x1, P6 ;  /* 0x00000035043b7211 */ /* 0x000fe200030f0eff */
[----:B------:R-:W-:Y:S01]  /*5f30*/  IMAD R4, R55, 0x8, R2 ;  /* 0x0000000837047824 */ /* 0x000fe200078e0202 */
[----:B------:R-:W-:Y:S01]  /*5f40*/  ISETP.LT.AND P5, PT, R77, c[0x0][0x17c], !P0 ;  /* 0x00005f004d007a0c */ /* 0x000fe200047a1270 */
[----:B------:R1:W-:Y:S01]  /*5f50*/  @P1 STG.E.U16 [R62.64], R32 ;  /* 0x000000203e001986 */ /* 0x0003e2000c101506 */
[----:B0-----:R-:W-:-:S02]  /*5f60*/  LEA R60, P6, R2, R52, 0x1 ;  /* 0x00000034023c7211 */ /* 0x001fc400078c08ff */
[----:B------:R-:W-:Y:S02]  /*5f70*/  ISETP.LT.AND P4, PT, R75, c[0x0][0x17c], !P0 ;  /* 0x00005f004b007a0c */ /* 0x000fe40004781270 */
[-C--:B------:R-:W-:Y:S01]  /*5f80*/  LEA.HI.X.SX32 R61, R2, R53.reuse, 0x1, P6 ;  /* 0x00000035023d7211 */ /* 0x080fe200030f0eff */
[C---:B------:R-:W-:Y:S01]  /*5f90*/  IMAD R2, R55.reuse, 0x8, R4 ;  /* 0x0000000837027824 */ /* 0x040fe200078e0204 */
[----:B-1----:R-:W-:Y:S01]  /*5fa0*/  LEA R62, P6, R4, R52, 0x1 ;  /* 0x00000034043e7211 */ /* 0x002fe200078c08ff */
[----:B------:R0:W-:Y:S01]  /*5fb0*/  @P2 STG.E.U16 [R56.64], R3 ;  /* 0x0000000338002986 */ /* 0x0001e2000c101506 */
[----:B------:R-:W-:Y:S02]  /*5fc0*/  ISETP.LT.AND P3, PT, R74, c[0x0][0x17c], !P0 ;  /* 0x00005f004a007a0c */ /* 0x000fe40004761270 */
[----:B------:R-:W-:Y:S01]  /*5fd0*/  LEA.HI.X.SX32 R63, R4, R53, 0x1, P6 ;  /* 0x00000035043f7211 */ /* 0x000fe200030f0eff */
[----:B------:R-:W-:Y:S01]  /*5fe0*/  IMAD R4, R55, 0x8, R2 ;  /* 0x0000000837047824 */ /* 0x000fe200078e0202 */
[----:B------:R1:W-:Y:S01]  /*5ff0*/  @P5 STG.E.U16 [R58.64], R7 ;  /* 0x000000073a005986 */ /* 0x0003e2000c101506 */
[----:B------:R-:W-:-:S02]  /*6000*/  ISETP.LT.AND P1, PT, R73, c[0x0][0x17c], !P0 ;  /* 0x00005f0049007a0c */ /* 0x000fc40004721270 */
[----:B0-----:R-:W-:-:S04]  /*6010*/  LEA R56, P6, R2, R52, 0x1 ;  /* 0x0000003402387211 */ /* 0x001fc800078c08ff */
[-C--:B------:R-:W-:Y:S01]  /*6020*/  LEA.HI.X.SX32 R57, R2, R53.reuse, 0x1, P6 ;  /* 0x0000003502397211 */ /* 0x080fe200030f0eff */
[C---:B------:R-:W-:Y:S01]  /*6030*/  IMAD R2, R55.reuse, 0x8, R4 ;  /* 0x0000000837027824 */ /* 0x040fe200078e0204 */
[-C--:B-1----:R-:W-:Y:S01]  /*6040*/  LEA R58, P6, R4, R52.reuse, 0x1 ;  /* 0x00000034043a7211 */ /* 0x082fe200078c08ff */
[----:B------:R0:W-:Y:S01]  /*6050*/  @P4 STG.E.U16 [R60.64], R5 ;  /* 0x000000053c004986 */ /* 0x0001e2000c101506 */
[----:B------:R-:W-:Y:S02]  /*6060*/  ISETP.LT.AND P2, PT, R72, c[0x0][0x17c], !P0 ;  /* 0x00005f0048007a0c */ /* 0x000fe40004741270 */
[----:B------:R-:W-:Y:S01]  /*6070*/  LEA.HI.X.SX32 R59, R4, R53, 0x1, P6 ;  /* 0x00000035043b7211 */ /* 0x000fe200030f0eff */
[----:B------:R-:W-:Y:S01]  /*6080*/  IMAD R4, R55, 0x8, R2 ;  /* 0x0000000837047824 */ /* 0x000fe200078e0202 */
[----:B------:R1:W-:Y:S01]  /*6090*/  @P3 STG.E.U16 [R62.64], R11 ;  /* 0x0000000b3e003986 */ /* 0x0003e2000c101506 */
[----:B------:R-:W-:Y:S02]  /*60a0*/  ISETP.LT.AND P5, PT, R71, c[0x0][0x17c], !P0 ;  /* 0x00005f0047007a0c */ /* 0x000fe400047a1270 */
        /* <DEDUP_REMOVED lines=8> */
[----:B------:R-:W-:Y:S01]  /*6130*/  ISETP.LT.AND P3, PT, R69, c[0x0][0x17c], !P0 ;  /* 0x00005f0045007a0c */ /* 0x000fe20004761270 */
[----:B------:R1:W-:Y:S01]  /*6140*/  @P2 STG.E.U16 [R58.64], R13 ;  /* 0x0000000d3a002986 */ /* 0x0003e2000c101506 */
        /* <DEDUP_REMOVED lines=9> */
[----:B------:R-:W-:Y:S01]  /*61e0*/  @P4 STG.E.U16 [R62.64], R15 ;  /* 0x0000000f3e004986 */ /* 0x000fe2000c101506 */
[----:B0-----:R-:W-:-:S03]  /*61f0*/  LEA R60, P6, R2, R52, 0x1 ;  /* 0x00000034023c7211 */ /* 0x001fc600078c08ff */
[----:B------:R0:W-:Y:S01]  /*6200*/  @P3 STG.E.U16 [R56.64], R19 ;  /* 0x0000001338003986 */ /* 0x0001e2000c101506 */
[----:B------:R-:W-:Y:S02]  /*6210*/  ISETP.LT.AND P3, PT, R50, c[0x0][0x17c], !P0 ;  /* 0x00005f0032007a0c */ /* 0x000fe40004761270 */
[-C--:B------:R-:W-:Y:S01]  /*6220*/  LEA.HI.X.SX32 R61, R2, R53.reuse, 0x1, P6 ;  /* 0x00000035023d7211 */ /* 0x080fe200030f0eff */
[----:B------:R-:W-:Y:S01]  /*6230*/  IMAD R2, R55, 0x8, R4 ;  /* 0x0000000837027824 */ /* 0x000fe200078e0204 */
[-C--:B------:R-:W-:Y:S02]  /*6240*/  LEA R50, P6, R4, R52.reuse, 0x1 ;  /* 0x0000003404327211 */ /* 0x080fe400078c08ff */
[----:B------:R-:W-:Y:S02]  /*6250*/  ISETP.LT.AND P4, PT, R51, c[0x0][0x17c], !P0 ;  /* 0x00005f0033007a0c */ /* 0x000fe40004781270 */
[----:B------:R-:W-:Y:S02]  /*6260*/  ISETP.LT.AND P5, PT, R66, c[0x0][0x17c], !P0 ;  /* 0x00005f0042007a0c */ /* 0x000fe400047a1270 */
[-C--:B------:R-:W-:Y:S01]  /*6270*/  LEA.HI.X.SX32 R51, R4, R53.reuse, 0x1, P6 ;  /* 0x0000003504337211 */ /* 0x080fe200030f0eff */
[C---:B------:R-:W-:Y:S01]  /*6280*/  IMAD R4, R55.reuse, 0x8, R2 ;  /* 0x0000000837047824 */ /* 0x040fe200078e0202 */
[CC--:B0-----:R-:W-:Y:S01]  /*6290*/  LEA R56, P6, R2.reuse, R52.reuse, 0x1 ;  /* 0x0000003402387211 */ /* 0x0c1fe200078c08ff */
[----:B------:R0:W-:Y:S03]  /*62a0*/  @P1 STG.E.U16 [R58.64], R21 ;  /* 0x000000153a001986 */ /* 0x0001e6000c101506 */
[----:B------:R-:W-:Y:S01]  /*62b0*/  LEA.HI.X.SX32 R57, R2, R53, 0x1, P6 ;  /* 0x0000003502397211 */ /* 0x000fe200030f0eff */
[----:B------:R-:W-:Y:S01]  /*62c0*/  @P2 STG.E.U16 [R60.64], R23 ;  /* 0x000000173c002986 */ /* 0x000fe2000c101506 */
[----:B------:R-:W-:Y:S01]  /*62d0*/  ISETP.LT.AND P2, PT, R48, c[0x0][0x17c], !P0 ;  /* 0x00005f0030007a0c */ /* 0x000fe20004741270 */
[----:B------:R-:W-:Y:S01]  /*62e0*/  IMAD R2, R55, 0x8, R4 ;  /* 0x0000000837027824 */ /* 0x000fe200078e0204 */
[----:B------:R-:W-:-:S02]  /*62f0*/  LEA R48, P6, R4, R52, 0x1 ;  /* 0x0000003404307211 */ /* 0x000fc400078c08ff */
        /* <DEDUP_REMOVED lines=11> */
[----:B------:R-:W-:Y:S01]  /*63b0*/  LEA.HI.X.SX32 R47, R4, R53, 0x1, P6 ;  /* 0x00000035042f7211 */ /* 0x000fe200030f0eff */
[----:B------:R-:W-:Y:S01]  /*63c0*/  IMAD R4, R55, 0x8, R2 ;  /* 0x0000000837047824 */ /* 0x000fe200078e0202 */
[----:B0-----:R-:W-:-:S04]  /*63d0*/  LEA R50, P6, R2, R52, 0x1 ;  /* 0x0000003402327211 */ /* 0x001fc800078c08ff */
[-C--:B------:R-:W-:Y:S01]  /*63e0*/  LEA.HI.X.SX32 R51, R2, R53.reuse, 0x1, P6 ;  /* 0x0000003502337211 */ /* 0x080fe200030f0eff */
[----:B------:R-:W-:Y:S01]  /*63f0*/  IMAD R8, R55, 0x8, R4 ;  /* 0x0000000837087824 */ /* 0x000fe200078e0204 */
[CC--:B------:R-:W-:Y:S02]  /*6400*/  LEA R2, P6, R4.reuse, R52.reuse, 0x1 ;  /* 0x0000003404027211 */ /* 0x0c0fe400078c08ff */
[----:B------:R-:W-:Y:S01]  /*6410*/  PRMT R25, R3, 0x7632, R25 ;  /* 0x0000763203197816 */ /* 0x000fe20000000019 */
[----:B------:R-:W-:Y:S01]  /*6420*/  @P3 STG.E.U16 [R48.64], R29 ;  /* 0x0000001d30003986 */ /* 0x000fe2000c101506 */
[----:B------:R-:W-:Y:S02]  /*6430*/  PRMT R7, R7, 0x7632, R7 ;  /* 0x0000763207077816 */ /* 0x000fe40000000007 */
[----:B------:R-:W-:Y:S01]  /*6440*/  LEA.HI.X.SX32 R3, R4, R53, 0x1, P6 ;  /* 0x0000003504037211 */ /* 0x000fe200030f0eff */
[----:B------:R-:W-:Y:S01]  /*6450*/  @P1 STG.E.U16 [R58.64], R31 ;  /* 0x0000001f3a001986 */ /* 0x000fe2000c101506 */
[----:B------:R-:W-:Y:S01]  /*6460*/  ISETP.LT.AND P3, PT, R43, c[0x0][0x17c], !P0 ;  /* 0x00005f002b007a0c */ /* 0x000fe20004761270 */
[----:B------:R-:W-:Y:S01]  /*6470*/  IMAD R10, R55, 0x8, R8 ;  /* 0x00000008370a7824 */ /* 0x000fe200078e0208 */
[----:B------:R-:W-:Y:S01]  /*6480*/  LEA R6, P6, R8, R52, 0x1 ;  /* 0x0000003408067211 */ /* 0x000fe200078c08ff */
[----:B------:R-:W-:Y:S01]  /*6490*/  @P2 STG.E.U16 [R46.64], R33 ;  /* 0x000000212e002986 */ /* 0x000fe2000c101506 */
[----:B------:R-:W-:-:S03]  /*64a0*/  ISETP.LT.AND P1, PT, R45, c[0x0][0x17c], !P0 ;  /* 0x00005f002d007a0c */ /* 0x000fc60004721270 */
[----:B------:R-:W-:Y:S04]  /*64b0*/  @P5 STG.E.U16 [R50.64], R25 ;  /* 0x0000001932005986 */ /* 0x000fe8000c101506 */
[----:B------:R0:W-:Y:S01]  /*64c0*/  @P4 STG.E.U16 [R2.64], R7 ;  /* 0x0000000702004986 */ /* 0x0001e2000c101506 */
[----:B------:R-:W-:Y:S02]  /*64d0*/  PRMT R11, R11, 0x7632, R11 ;  /* 0x000076320b0b7816 */ /* 0x000fe4000000000b */
[----:B0-----:R-:W-:Y:S01]  /*64e0*/  LEA.HI.X.SX32 R7, R8, R53, 0x1, P6 ;  /* 0x0000003508077211 */ /* 0x001fe200030f0eff */
[----:B------:R-:W-:Y:S01]  /*64f0*/  IMAD R8, R55, 0x8, R10 ;  /* 0x0000000837087824 */ /* 0x000fe200078e020a */
[----:B------:R-:W-:Y:S02]  /*6500*/  LEA R4, P6, R10, R52, 0x1 ;  /* 0x000000340a047211 */ /* 0x000fe400078c08ff */
[----:B------:R-:W-:-:S02]  /*6510*/  PRMT R3, R5, 0x7632, R3 ;  /* 0x0000763205037816 */ /* 0x000fc40000000003 */
[-C--:B------:R-:W-:Y:S01]  /*6520*/  LEA.HI.X.SX32 R5, R10, R53.reuse, 0x1, P6 ;  /* 0x000000350a057211 */ /* 0x080fe200030f0eff */
[C---:B------:R-:W-:Y:S01]  /*6530*/  IMAD R10, R55.reuse, 0x8, R8 ;  /* 0x00000008370a7824 */ /* 0x040fe200078e0208 */
[----:B------:R-:W-:Y:S01]  /*6540*/  LEA R2, P6, R8, R52, 0x1 ;  /* 0x0000003408027211 */ /* 0x000fe200078c08ff */
[----:B------:R0:W-:Y:S01]  /*6550*/  @P3 STG.E.U16 [R6.64], R3 ;  /* 0x0000000306003986 */ /* 0x0001e2000c101506 */
[----:B------:R-:W-:Y:S01]  /*6560*/  ISETP.LT.AND P2, PT, R42, c[0x0][0x17c], !P0 ;  /* 0x00005f002a007a0c */ /* 0x000fe20004741270 */
[----:B------:R-:W-:Y:S02]  /*6570*/  IMAD R12, R55, 0x8, R10 ;  /* 0x00000008370c7824 */ /* 0x000fe400078e020a */
[----:B------:R1:W-:Y:S01]  /*6580*/  @P1 STG.E.U16 [R4.64], R11 ;  /* 0x0000000b04001986 */ /* 0x0003e2000c101506 */
[----:B------:R-:W-:Y:S02]  /*6590*/  ISETP.LT.AND P5, PT, R44, c[0x0][0x17c], !P0 ;  /* 0x00005f002c007a0c */ /* 0x000fe400047a1270 */
[----:B0-----:R-:W-:-:S02]  /*65a0*/  LEA.HI.X.SX32 R3, R8, R53, 0x1, P6 ;  /* 0x0000003508037211 */ /* 0x001fc400030f0eff */
[CC--:B------:R-:W-:Y:S02]  /*65b0*/  LEA R8, P6, R10.reuse, R52.reuse, 0x1 ;  /* 0x000000340a087211 */ /* 0x0c0fe400078c08ff */
[----:B-1----:R-:W-:Y:S02]  /*65c0*/  PRMT R5, R9, 0x7632, R5 ;  /* 0x0000763209057816 */ /* 0x002fe40000000005 */
[-C--:B------:R-:W-:Y:S01]  /*65d0*/  LEA.HI.X.SX32 R9, R10, R53.reuse, 0x1, P6 ;  /* 0x000000350a097211 */ /* 0x080fe200030f0eff */
[----:B------:R-:W-:Y:S01]  /*65e0*/  IMAD R10, R55, 0x8, R12 ;  /* 0x00000008370a7824 */ /* 0x000fe200078e020c */
[----:B------:R-:W-:Y:S02]  /*65f0*/  ISETP.LT.AND P4, PT, R39, c[0x0][0x17c], !P0 ;  /* 0x00005f0027007a0c */ /* 0x000fe40004781270 */
[CC--:B------:R-:W-:Y:S01]  /*6600*/  LEA R6, P6, R12.reuse, R52.reuse, 0x1 ;  /* 0x000000340c067211 */ /* 0x0c0fe200078c08ff */
[----:B------:R0:W-:Y:S03]  /*6610*/  @P2 STG.E.U16 [R2.64], R5 ;  /* 0x0000000502002986 */ /* 0x0001e6000c101506 */
[----:B------:R-:W-:Y:S01]  /*6620*/  LEA.HI.X.SX32 R7, R12, R53, 0x1, P6 ;  /* 0x000000350c077211 */ /* 0x000fe200030f0eff */
[----:B------:R-:W-:Y:S01]  /*6630*/  IMAD R12, R55, 0x8, R10 ;  /* 0x00000008370c7824 */ /* 0x000fe200078e020a */
[----:B------:R-:W-:-:S02]  /*6640*/  LEA R4, P6, R10, R52, 0x1 ;  /* 0x000000340a047211 */ /* 0x000fc400078c08ff */
[----:B------:R-:W-:Y:S02]  /*6650*/  PRMT R13, R13, 0x7632, R13 ;  /* 0x000076320d0d7816 */ /* 0x000fe4000000000d */
[----:B------:R-:W-:Y:S02]  /*6660*/  ISETP.LT.AND P3, PT, R41, c[0x0][0x17c], !P0 ;  /* 0x00005f0029007a0c */ /* 0x000fe40004761270 */
[----:B0-----:R-:W-:Y:S02]  /*6670*/  PRMT R3, R17, 0x7632, R3 ;  /* 0x0000763211037816 */ /* 0x001fe40000000003 */
[----:B------:R-:W-:Y:S01]  /*6680*/  LEA.HI.X.SX32 R5, R10, R53, 0x1, P6 ;  /* 0x000000350a057211 */ /* 0x000fe200030f0eff */
[----:B------:R-:W-:Y:S01]  /*6690*/  IMAD R10, R55, 0x8, R12 ;  /* 0x00000008370a7824 */ /* 0x000fe200078e020c */
[----:B------:R-:W-:Y:S01]  /*66a0*/  LEA R2, P6, R12, R52, 0x1 ;  /* 0x000000340c027211 */ /* 0x000fe200078c08ff */
[----:B------:R-:W-:Y:S01]  /*66b0*/  @P5 STG.E.U16 [R8.64], R13 ;  /* 0x0000000d08005986 */ /* 0x000fe2000c101506 */
[----:B------:R-:W-:-:S03]  /*66c0*/  ISETP.LT.AND P1, PT, R40, c[0x0][0x17c], !P0 ;  /* 0x00005f0028007a0c */ /* 0x000fc60004721270 */
[----:B------:R0:W-:Y:S01]  /*66d0*/  @P4 STG.E.U16 [R6.64], R3 ;  /* 0x0000000306004986 */ /* 0x0001e2000c101506 */
[----:B------:R-:W-:Y:S02]  /*66e0*/  PRMT R15, R15, 0x7632, R15 ;  /* 0x000076320f0f7816 */ /* 0x000fe4000000000f */
[----:B------:R-:W-:Y:S02]  /*66f0*/  PRMT R19, R19, 0x7632, R19 ;  /* 0x0000763213137816 */ /* 0x000fe40000000013 */
[----:B------:R-:W-:Y:S02]  /*6700*/  ISETP.LT.AND P2, PT, R38, c[0x0][0x17c], !P0 ;  /* 0x00005f0026007a0c */ /* 0x000fe40004741270 */
[----:B0-----:R-:W-:Y:S01]  /*6710*/  LEA.HI.X.SX32 R3, R12, R53, 0x1, P6 ;  /* 0x000000350c037211 */ /* 0x001fe200030f0eff */
[----:B------:R-:W-:-:S04]  /*6720*/  IMAD R12, R55, 0x8, R10 ;  /* 0x00000008370c7824 */ /* 0x000fc800078e020a */
[C---:B------:R-:W-:Y:S01]  /*6730*/  IMAD R14, R55.reuse, 0x8, R12 ;  /* 0x00000008370e7824 */ /* 0x040fe200078e020c */
[----:B------:R0:W-:Y:S01]  /*6740*/  @P3 STG.E.U16 [R4.64], R15 ;  /* 0x0000000f04003986 */ /* 0x0001e2000c101506 */
[CC--:B------:R-:W-:Y:S02]  /*6750*/  LEA R8, P6, R10.reuse, R52.reuse, 0x1 ;  /* 0x000000340a087211 */ /* 0x0c0fe400078c08ff */
[C---:B------:R-:W-:Y:S01]  /*6760*/  IMAD R16, R55.reuse, 0x8, R14 ;  /* 0x0000000837107824 */ /* 0x040fe200078e020e */
[----:B------:R-:W-:Y:S01]  /*6770*/  @P1 STG.E.U16 [R2.64], R19 ;  /* 0x0000001302001986 */ /* 0x000fe2000c101506 */
[----:B------:R-:W-:Y:S02]  /*6780*/  LEA.HI.X.SX32 R9, R10, R53, 0x1, P6 ;  /* 0x000000350a097211 */ /* 0x000fe400030f0eff */
[----:B------:R-:W-:Y:S01]  /*6790*/  IMAD R18, R55, 0x8, R16 ;  /* 0x0000000837127824 */ /* 0x000fe200078e0210 */
[----:B------:R-:W-:Y:S02]  /*67a0*/  PRMT R21, R21, 0x7632, R21 ;  /* 0x0000763215157816 */ /* 0x000fe40000000015 */
[----:B0-----:R-:W-:-:S04]  /*67b0*/  LEA R4, P1, R12, R52, 0x1 ;  /* 0x000000340c047211 */ /* 0x001fc800078208ff */
[----:B------:R-:W-:Y:S01]  /*67c0*/  LEA.HI.X.SX32 R5, R12, R53, 0x1, P1 ;  /* 0x000000350c057211 */ /* 0x000fe200008f0eff */
[----:B------:R-:W-:Y:S01]  /*67d0*/  IMAD R12, R55, 0x8, R18 ;  /* 0x00000008370c7824 */ /* 0x000fe200078e0212 */
[----:B------:R0:W-:Y:S01]  /*67e0*/  @P2 STG.E.U16 [R8.64], R21 ;  /* 0x0000001508002986 */ /* 0x0001e2000c101506 */
[-C--:B------:R-:W-:Y:S02]  /*67f0*/  LEA R6, P2, R14, R52.reuse, 0x1 ;  /* 0x000000340e067211 */ /* 0x080fe400078408ff */
[----:B------:R-:W-:Y:S02]  /*6800*/  ISETP.LT.AND P5, PT, R36, c[0x0][0x17c], !P0 ;  /* 0x00005f0024007a0c */ /* 0x000fe400047a1270 */
[----:B------:R-:W-:Y:S02]  /*6810*/  ISETP.LT.AND P4, PT, R37, c[0x0][0x17c], !P0 ;  /* 0x00005f0025007a0c */ /* 0x000fe40004781270 */
[----:B------:R-:W-:Y:S02]  /*6820*/  ISETP.LT.AND P3, PT, R35, c[0x0][0x17c], !P0 ;  /* 0x00005f0023007a0c */ /* 0x000fe40004761270 */
[----:B------:R-:W-:-:S02]  /*6830*/  LEA R10, P6, R16, R52, 0x1 ;  /* 0x00000034100a7211 */ /* 0x000fc400078c08ff */
[----:B0-----:R-:W-:Y:S02]  /*6840*/  LEA R8, P1, R12, R52, 0x1 ;  /* 0x000000340c087211 */ /* 0x001fe400078208ff */
[-C--:B------:R-:W-:Y:S02]  /*6850*/  LEA.HI.X.SX32 R7, R14, R53.reuse, 0x1, P2 ;  /* 0x000000350e077211 */ /* 0x080fe400010f0eff */
[----:B------:R-:W-:Y:S02]  /*6860*/  ISETP.LT.AND P2, PT, R34, c[0x0][0x17c], !P0 ;  /* 0x00005f0022007a0c */ /* 0x000fe40004741270 */
[----:B------:R-:W-:Y:S02]  /*6870*/  LEA.HI.X.SX32 R9, R12, R53, 0x1, P1 ;  /* 0x000000350c097211 */ /* 0x000fe400008f0eff */
[----:B------:R-:W-:Y:S02]  /*6880*/  ISETP.LT.AND P1, PT, R0, c[0x0][0x17c], !P0 ;  /* 0x00005f0000007a0c */ /* 0x000fe40004721270 */
[----:B------:R-:W-:-:S02]  /*6890*/  ISETP.LT.AND P0, PT, R54, c[0x0][0x17c], !P0 ;  /* 0x00005f0036007a0c */ /* 0x000fc40004701270 */
[-C--:B------:R-:W-:Y:S02]  /*68a0*/  LEA.HI.X.SX32 R11, R16, R53.reuse, 0x1, P6 ;  /* 0x00000035100b7211 */ /* 0x080fe400030f0eff */
[C---:B------:R-:W-:Y:S02]  /*68b0*/  LEA R2, P6, R18.reuse, R52, 0x1 ;  /* 0x0000003412027211 */ /* 0x040fe400078c08ff */
[----:B------:R-:W-:Y:S02]  /*68c0*/  PRMT R23, R23, 0x7632, R23 ;  /* 0x0000763217177816 */ /* 0x000fe40000000017 */
[----:B------:R-:W-:Y:S01]  /*68d0*/  PRMT R25, R25, 0x7632, R25 ;  /* 0x0000763219197816 */ /* 0x000fe20000000019 */
[----:B------:R-:W-:Y:S01]  /*68e0*/  IMAD R55, R55, 0x8, R12 ;  /* 0x0000000837377824 */ /* 0x000fe200078e020c */
[----:B------:R-:W-:Y:S02]  /*68f0*/  PRMT R27, R27, 0x7632, R27 ;  /* 0x000076321b1b7816 */ /* 0x000fe4000000001b */
[----:B------:R-:W-:-:S02]  /*6900*/  LEA.HI.X.SX32 R3, R18, R53, 0x1, P6 ;  /* 0x0000003512037211 */ /* 0x000fc400030f0eff */
[----:B------:R-:W-:Y:S01]  /*6910*/  PRMT R29, R29, 0x7632, R29 ;  /* 0x000076321d1d7816 */ /* 0x000fe2000000001d */
[----:B------:R0:W-:Y:S01]  /*6920*/  @P5 STG.E.U16 [R4.64], R23 ;  /* 0x0000001704005986 */ /* 0x0001e2000c101506 */
[----:B------:R-:W-:-:S03]  /*6930*/  PRMT R31, R31, 0x7632, R31 ;  /* 0x000076321f1f7816 */ /* 0x000fc6000000001f */
[----:B------:R0:W-:Y:S01]  /*6940*/  @P4 STG.E.U16 [R6.64], R25 ;  /* 0x0000001906004986 */ /* 0x0001e2000c101506 */
[----:B------:R-:W-:-:S03]  /*6950*/  LEA R52, P6, R55, R52, 0x1 ;  /* 0x0000003437347211 */ /* 0x000fc600078c08ff */
[----:B------:R0:W-:Y:S04]  /*6960*/  @P3 STG.E.U16 [R10.64], R27 ;  /* 0x0000001b0a003986 */ /* 0x0001e8000c101506 */
[----:B------:R0:W-:Y:S01]  /*6970*/  @P2 STG.E.U16 [R2.64], R29 ;  /* 0x0000001d02002986 */ /* 0x0001e2000c101506 */
[----:B------:R-:W-:-:S03]  /*6980*/  LEA.HI.X.SX32 R53, R55, R53, 0x1, P6 ;  /* 0x0000003537357211 */ /* 0x000fc600030f0eff */
[----:B------:R0:W-:Y:S01]  /*6990*/  @P1 STG.E.U16 [R8.64], R31 ;  /* 0x0000001f08001986 */ /* 0x0001e2000c101506 */
[----:B------:R-:W-:Y:S05]  /*69a0*/  @!P0 EXIT ;  /* 0x000000000000894d */ /* 0x000fea0003800000 */
[----:B------:R-:W-:-:S05]  /*69b0*/  PRMT R26, R33, 0x7632, R26 ;  /* 0x00007632211a7816 */ /* 0x000fca000000001a */
[----:B------:R-:W-:Y:S01]  /*69c0*/  STG.E.U16 [R52.64], R26 ;  /* 0x0000001a34007986 */ /* 0x000fe2000c101506 */
[----:B------:R-:W-:Y:S05]  /*69d0*/  EXIT ;  /* 0x000000000000794d */ /* 0x000fea0003800000 */
.L_x_4:
[----:B------:R-:W-:-:S00]  /*69e0*/  BRA `(.L_x_4) ;  /* 0xfffffff000007947 */ /* 0x000fc0000383ffff */
[----:B------:R-:W-:-:S00]  /*69f0*/  NOP ;  /* 0x0000000000007918 */ /* 0x000fc00000000000 */
        /* <DEDUP_REMOVED lines=8> */
.L_x_5:


//--------------------- .nv.shared.matmul_kernel  --------------------------
	.section	.nv.shared.matmul_kernel,"aw",@nobits
	.sectionflags	@""
	.align	16
